// auto-generated by cutlass_sweep.gemm — config: {"arch": "sm_100", "cluster_m": 2, "cluster_n": 1, "dtype": "bf16", "dtype_b": "bf16", "layout": "nt", "stages": 0, "tile_k": 32, "tile_m": 64, "tile_n": 176}
#include "cutlass/cutlass.h"
#include "cutlass/gemm/collective/collective_builder.hpp"
#include "cutlass/gemm/device/gemm_universal_adapter.h"
#include "cutlass/gemm/kernel/gemm_universal.hpp"
#include "cutlass/epilogue/collective/collective_builder.hpp"

using ElemA = cutlass::bfloat16_t;
using ElemB = cutlass::bfloat16_t;
using ElemCD = cutlass::bfloat16_t;
using Acc  = float;
using TileShape    = cute::Shape<cute::_64, cute::_176, cute::_32>;
using ClusterShape = cute::Shape<cute::_2, cute::_1, cute::_1>;

using CollectiveEpilogue = typename cutlass::epilogue::collective::CollectiveBuilder<
    cutlass::arch::Sm100, cutlass::arch::OpClassTensorOp,
    TileShape, ClusterShape,
    cutlass::epilogue::collective::EpilogueTileAuto,
    Acc, Acc,
    ElemCD, cutlass::layout::RowMajor, 128 / cutlass::sizeof_bits<ElemCD>::value,
    ElemCD, cutlass::layout::RowMajor, 128 / cutlass::sizeof_bits<ElemCD>::value,
    cutlass::epilogue::collective::EpilogueScheduleAuto
  >::CollectiveOp;

using CollectiveMainloop = typename cutlass::gemm::collective::CollectiveBuilder<
    cutlass::arch::Sm100, cutlass::arch::OpClassTensorOp,
    ElemA, cutlass::layout::RowMajor, 128 / cutlass::sizeof_bits<ElemA>::value,
    ElemB, cutlass::layout::ColumnMajor, 128 / cutlass::sizeof_bits<ElemB>::value,
    Acc,
    TileShape, ClusterShape,
    cutlass::gemm::collective::StageCountAutoCarveout<static_cast<int>(sizeof(typename CollectiveEpilogue::SharedStorage))>,
    cutlass::gemm::collective::KernelScheduleAuto
  >::CollectiveOp;

using GemmKernel = cutlass::gemm::kernel::GemmUniversal<
    cute::Shape<int,int,int,int>,
    CollectiveMainloop,
    CollectiveEpilogue
>;
using Gemm = cutlass::gemm::device::GemmUniversalAdapter<GemmKernel>;

// Force the device kernel symbol into the cubin without needing a host main.
auto* _anchor = &cutlass::device_kernel<GemmKernel>;


// ===== COMPILED SASS (sm_100a) =====

	.target	sm_100a

	.elftype	@"ET_EXEC"


//--------------------- .note.nv.tkinfo           --------------------------
	.section	.note.nv.tkinfo,"",@"SHT_NOTE"
	.sectionflags	@"SHF_NOTE_NV_TKINFO"
	.tkinfo
        /*0018*/ 	.word	0x00000002
        /*0030*/ 	.string	""
        /*0030*/ 	.string	"ptxas"
        /*0030*/ 	.string	"Cuda compilation tools, release 13.0, V13.0.88"
        /*0030*/ 	.string	"Build cuda_13.0.r13.0/compiler.36424714_0"
        /*0030*/ 	.string	"-arch sm_100a -m 64 "



//--------------------- .note.nv.cuinfo           --------------------------
	.section	.note.nv.cuinfo,"",@"SHT_NOTE"
	.sectionflags	@"SHF_NOTE_NV_CUINFO"
        /*0018*/ 	.short	0x0002
        /*001a*/ 	.short	0x0064
        /*001c*/ 	.short	0x0082
	.zero		2


//--------------------- .nv.info                  --------------------------
	.section	.nv.info,"",@"SHT_CUDA_INFO"
	.align	4


	//----- nvinfo : EIATTR_REGCOUNT
	.align		4
        /*0000*/ 	.byte	0x04, 0x2f
        /*0002*/ 	.short	(.L_19 - .L_18)
	.align		4
.L_18:
        /*0004*/ 	.word	index@(_ZN7cutlass13device_kernelINS_4gemm6kernel13GemmUniversalIN4cute5tupleIJiiiiEEENS1_10collective13CollectiveMmaINS1_35MainloopSm100TmaUmmaWarpSpecializedILi12ELi2ELi4ENS5_IJNS4_1CILi2EEENSA_ILi1EEESC_EEEEENS5_IJNSA_ILi64EEENSA_ILi176EEENSA_ILi32EEEEEENS_10bfloat16_tENS5_IJlSC_lEEESJ_SK_NS4_8TiledMMAINS4_8MMA_AtomIJNS4_20SM100_MMA_F16BF16_SSISJ_SJ_fLi64ELi176ELNS4_4UMMA5MajorE0ELSP_0ELNSO_7ScaleInE0ELSQ_0EEEEEENS4_6LayoutINS5_IJSC_SC_SC_EEENS5_IJNSA_ILi0EEESV_SV_EEEEENS5_IJNS4_10UnderscoreESY_SY_EEEEENS4_13SM90_TMA_LOADENS4_14ComposedLayoutINS4_7SwizzleILi2ELi4ELi3EEENS4_18smem_ptr_flag_bitsILi16EEENST_INS5_IJNSA_ILi8EEESH_EEENS5_IJSH_SC_EEEEEEEvNS4_8identityENS4_23SM90_TMA_LOAD_MULTICASTES1B_vS1C_EENS_8epilogue10collective18CollectiveEpilogueINS1F_23Sm100TmaWarpSpecializedILi2ELi1ELi88ELb1ELb0EEEJSI_NS5_IJNST_ISF_SC_EENST_ISG_SC_EEEEESJ_SK_SJ_SK_NS1F_6fusion15FusionCallbacksIS1J_NS1N_17LinearCombinationISJ_fSJ_fLNS_15FloatRoundStyleE2EEESI_S1M_JEEENS4_5SM1004TMEM4LOAD26SM100_TMEM_LOAD_16dp256b2xES11_NS12_INS13_ILi1ELi4ELi3EEES16_NST_INS5_IJS17_NSA_ILi16EEEEEENS5_IJS1Y_SC_EEEEEEENS4_17SM75_U32x4_LDSM_NENS4_14SM90_TMA_STOREES22_NS4_17SM90_U32x4_STSM_NENS4_39AutoVectorizingCopyWithAssumedAlignmentILi128EEEEEEvvEEEEvNT_6ParamsE)
        /*0008*/ 	.word	0x000000ee


	//----- nvinfo : EIATTR_FRAME_SIZE
	.align		4
.L_19:
        /*000c*/ 	.byte	0x04, 0x11
        /*000e*/ 	.short	(.L_21 - .L_20)
	.align		4
.L_20:
        /*0010*/ 	.word	index@($__internal_2_$__cuda_sm10x_tcgen05_guardrail_trap_unallocated_columns_being_dealloced)
        /*0014*/ 	.word	0x00000000


	//----- nvinfo : EIATTR_FRAME_SIZE
	.align		4
.L_21:
        /*0018*/ 	.byte	0x04, 0x11
        /*001a*/ 	.short	(.L_23 - .L_22)
	.align		4
.L_22:
        /*001c*/ 	.word	index@($__internal_1_$__cuda_sm10x_tcgen05_guardrail_trap_phase_invalid_during_alloc)
        /*0020*/ 	.word	0x00000000


	//----- nvinfo : EIATTR_FRAME_SIZE
	.align		4
.L_23:
        /*0024*/ 	.byte	0x04, 0x11
        /*0026*/ 	.short	(.L_25 - .L_24)
	.align		4
.L_24:
        /*0028*/ 	.word	index@($__internal_0_$__cuda_sm10x_tcgen05_guardrail_trap_col_being_dealloced_not_returned_by_alloc)
        /*002c*/ 	.word	0x00000000


	//----- nvinfo : EIATTR_FRAME_SIZE
	.align		4
.L_25:
        /*0030*/ 	.byte	0x04, 0x11
        /*0032*/ 	.short	(.L_27 - .L_26)
	.align		4
.L_26:
        /*0034*/ 	.word	index@(_ZN7cutlass13device_kernelINS_4gemm6kernel13GemmUniversalIN4cute5tupleIJiiiiEEENS1_10collective13CollectiveMmaINS1_35MainloopSm100TmaUmmaWarpSpecializedILi12ELi2ELi4ENS5_IJNS4_1CILi2EEENSA_ILi1EEESC_EEEEENS5_IJNSA_ILi64EEENSA_ILi176EEENSA_ILi32EEEEEENS_10bfloat16_tENS5_IJlSC_lEEESJ_SK_NS4_8TiledMMAINS4_8MMA_AtomIJNS4_20SM100_MMA_F16BF16_SSISJ_SJ_fLi64ELi176ELNS4_4UMMA5MajorE0ELSP_0ELNSO_7ScaleInE0ELSQ_0EEEEEENS4_6LayoutINS5_IJSC_SC_SC_EEENS5_IJNSA_ILi0EEESV_SV_EEEEENS5_IJNS4_10UnderscoreESY_SY_EEEEENS4_13SM90_TMA_LOADENS4_14ComposedLayoutINS4_7SwizzleILi2ELi4ELi3EEENS4_18smem_ptr_flag_bitsILi16EEENST_INS5_IJNSA_ILi8EEESH_EEENS5_IJSH_SC_EEEEEEEvNS4_8identityENS4_23SM90_TMA_LOAD_MULTICASTES1B_vS1C_EENS_8epilogue10collective18CollectiveEpilogueINS1F_23Sm100TmaWarpSpecializedILi2ELi1ELi88ELb1ELb0EEEJSI_NS5_IJNST_ISF_SC_EENST_ISG_SC_EEEEESJ_SK_SJ_SK_NS1F_6fusion15FusionCallbacksIS1J_NS1N_17LinearCombinationISJ_fSJ_fLNS_15FloatRoundStyleE2EEESI_S1M_JEEENS4_5SM1004TMEM4LOAD26SM100_TMEM_LOAD_16dp256b2xES11_NS12_INS13_ILi1ELi4ELi3EEES16_NST_INS5_IJS17_NSA_ILi16EEEEEENS5_IJS1Y_SC_EEEEEEENS4_17SM75_U32x4_LDSM_NENS4_14SM90_TMA_STOREES22_NS4_17SM90_U32x4_STSM_NENS4_39AutoVectorizingCopyWithAssumedAlignmentILi128EEEEEEvvEEEEvNT_6ParamsE)
        /*0038*/ 	.word	0x00000000


	//----- nvinfo : EIATTR_MIN_STACK_SIZE
	.align		4
.L_27:
        /*003c*/ 	.byte	0x04, 0x12
        /*003e*/ 	.short	(.L_29 - .L_28)
	.align		4
.L_28:
        /*0040*/ 	.word	index@(_ZN7cutlass13device_kernelINS_4gemm6kernel13GemmUniversalIN4cute5tupleIJiiiiEEENS1_10collective13CollectiveMmaINS1_35MainloopSm100TmaUmmaWarpSpecializedILi12ELi2ELi4ENS5_IJNS4_1CILi2EEENSA_ILi1EEESC_EEEEENS5_IJNSA_ILi64EEENSA_ILi176EEENSA_ILi32EEEEEENS_10bfloat16_tENS5_IJlSC_lEEESJ_SK_NS4_8TiledMMAINS4_8MMA_AtomIJNS4_20SM100_MMA_F16BF16_SSISJ_SJ_fLi64ELi176ELNS4_4UMMA5MajorE0ELSP_0ELNSO_7ScaleInE0ELSQ_0EEEEEENS4_6LayoutINS5_IJSC_SC_SC_EEENS5_IJNSA_ILi0EEESV_SV_EEEEENS5_IJNS4_10UnderscoreESY_SY_EEEEENS4_13SM90_TMA_LOADENS4_14ComposedLayoutINS4_7SwizzleILi2ELi4ELi3EEENS4_18smem_ptr_flag_bitsILi16EEENST_INS5_IJNSA_ILi8EEESH_EEENS5_IJSH_SC_EEEEEEEvNS4_8identityENS4_23SM90_TMA_LOAD_MULTICASTES1B_vS1C_EENS_8epilogue10collective18CollectiveEpilogueINS1F_23Sm100TmaWarpSpecializedILi2ELi1ELi88ELb1ELb0EEEJSI_NS5_IJNST_ISF_SC_EENST_ISG_SC_EEEEESJ_SK_SJ_SK_NS1F_6fusion15FusionCallbacksIS1J_NS1N_17LinearCombinationISJ_fSJ_fLNS_15FloatRoundStyleE2EEESI_S1M_JEEENS4_5SM1004TMEM4LOAD26SM100_TMEM_LOAD_16dp256b2xES11_NS12_INS13_ILi1ELi4ELi3EEES16_NST_INS5_IJS17_NSA_ILi16EEEEEENS5_IJS1Y_SC_EEEEEEENS4_17SM75_U32x4_LDSM_NENS4_14SM90_TMA_STOREES22_NS4_17SM90_U32x4_STSM_NENS4_39AutoVectorizingCopyWithAssumedAlignmentILi128EEEEEEvvEEEEvNT_6ParamsE)
        /*0044*/ 	.word	0x00000000
.L_29:


//--------------------- .nv.compat                --------------------------
	.section	.nv.compat,"",@"SHT_CUDA_COMPAT_INFO"
	.align	4
        /*0000*/ 	.byte	0x02, 0x09, 0x01, 0x00, 0x02, 0x02, 0x02, 0x00, 0x02, 0x05, 0x05, 0x00, 0x03, 0x07, 0x01, 0x01
        /*0010*/ 	.byte	0x02, 0x03, 0x01, 0x00, 0x02, 0x06, 0x01, 0x00, 0x04, 0x0b, 0x08, 0x00, 0x09, 0x00, 0x00, 0x00
        /*0020*/ 	.byte	0x00, 0x00, 0x00, 0x00


//--------------------- .nv.info._ZN7cutlass13device_kernelINS_4gemm6kernel13GemmUniversalIN4cute5tupleIJiiiiEEENS1_10collective13CollectiveMmaINS1_35MainloopSm100TmaUmmaWarpSpecializedILi12ELi2ELi4ENS5_IJNS4_1CILi2EEENSA_ILi1EEESC_EEEEENS5_IJNSA_ILi64EEENSA_ILi176EEENSA_ILi32EEEEEENS_10bfloat16_tENS5_IJlSC_lEEESJ_SK_NS4_8TiledMMAINS4_8MMA_AtomIJNS4_20SM100_MMA_F16BF16_SSISJ_SJ_fLi64ELi176ELNS4_4UMMA5MajorE0ELSP_0ELNSO_7ScaleInE0ELSQ_0EEEEEENS4_6LayoutINS5_IJSC_SC_SC_EEENS5_IJNSA_ILi0EEESV_SV_EEEEENS5_IJNS4_10UnderscoreESY_SY_EEEEENS4_13SM90_TMA_LOADENS4_14ComposedLayoutINS4_7SwizzleILi2ELi4ELi3EEENS4_18smem_ptr_flag_bitsILi16EEENST_INS5_IJNSA_ILi8EEESH_EEENS5_IJSH_SC_EEEEEEEvNS4_8identityENS4_23SM90_TMA_LOAD_MULTICASTES1B_vS1C_EENS_8epilogue10collective18CollectiveEpilogueINS1F_23Sm100TmaWarpSpecializedILi2ELi1ELi88ELb1ELb0EEEJSI_NS5_IJNST_ISF_SC_EENST_ISG_SC_EEEEESJ_SK_SJ_SK_NS1F_6fusion15FusionCallbacksIS1J_NS1N_17LinearCombinationISJ_fSJ_fLNS_15FloatRoundStyleE2EEESI_S1M_JEEENS4_5SM1004TMEM4LOAD26SM100_TMEM_LOAD_16dp256b2xES11_NS12_INS13_ILi1ELi4ELi3EEES16_NST_INS5_IJS17_NSA_ILi16EEEEEENS5_IJS1Y_SC_EEEEEEENS4_17SM75_U32x4_LDSM_NENS4_14SM90_TMA_STOREES22_NS4_17SM90_U32x4_STSM_NENS4_39AutoVectorizingCopyWithAssumedAlignmentILi128EEEEEEvvEEEEvNT_6ParamsE --------------------------
	.section	.nv.info._ZN7cutlass13device_kernelINS_4gemm6kernel13GemmUniversalIN4cute5tupleIJiiiiEEENS1_10collective13CollectiveMmaINS1_35MainloopSm100TmaUmmaWarpSpecializedILi12ELi2ELi4ENS5_IJNS4_1CILi2EEENSA_ILi1EEESC_EEEEENS5_IJNSA_ILi64EEENSA_ILi176EEENSA_ILi32EEEEEENS_10bfloat16_tENS5_IJlSC_lEEESJ_SK_NS4_8TiledMMAINS4_8MMA_AtomIJNS4_20SM100_MMA_F16BF16_SSISJ_SJ_fLi64ELi176ELNS4_4UMMA5MajorE0ELSP_0ELNSO_7ScaleInE0ELSQ_0EEEEEENS4_6LayoutINS5_IJSC_SC_SC_EEENS5_IJNSA_ILi0EEESV_SV_EEEEENS5_IJNS4_10UnderscoreESY_SY_EEEEENS4_13SM90_TMA_LOADENS4_14ComposedLayoutINS4_7SwizzleILi2ELi4ELi3EEENS4_18smem_ptr_flag_bitsILi16EEENST_INS5_IJNSA_ILi8EEESH_EEENS5_IJSH_SC_EEEEEEEvNS4_8identityENS4_23SM90_TMA_LOAD_MULTICASTES1B_vS1C_EENS_8epilogue10collective18CollectiveEpilogueINS1F_23Sm100TmaWarpSpecializedILi2ELi1ELi88ELb1ELb0EEEJSI_NS5_IJNST_ISF_SC_EENST_ISG_SC_EEEEESJ_SK_SJ_SK_NS1F_6fusion15FusionCallbacksIS1J_NS1N_17LinearCombinationISJ_fSJ_fLNS_15FloatRoundStyleE2EEESI_S1M_JEEENS4_5SM1004TMEM4LOAD26SM100_TMEM_LOAD_16dp256b2xES11_NS12_INS13_ILi1ELi4ELi3EEES16_NST_INS5_IJS17_NSA_ILi16EEEEEENS5_IJS1Y_SC_EEEEEEENS4_17SM75_U32x4_LDSM_NENS4_14SM90_TMA_STOREES22_NS4_17SM90_U32x4_STSM_NENS4_39AutoVectorizingCopyWithAssumedAlignmentILi128EEEEEEvvEEEEvNT_6ParamsE,"",@"SHT_CUDA_INFO"
	.sectionflags	@""
	.align	4


	//----- nvinfo : EIATTR_CUDA_API_VERSION
	.align		4
        /*0000*/ 	.byte	0x04, 0x37
        /*0002*/ 	.short	(.L_31 - .L_30)
.L_30:
        /*0004*/ 	.word	0x00000082


	//----- nvinfo : EIATTR_KPARAM_INFO
	.align		4
.L_31:
        /*0008*/ 	.byte	0x04, 0x17
        /*000a*/ 	.short	(.L_33 - .L_32)
.L_32:
        /*000c*/ 	.word	0x00000000
        /*0010*/ 	.short	0x0000
        /*0012*/ 	.short	0x0000
        /*0014*/ 	.byte	0x00, 0xf0, 0x01, 0x20


	//----- nvinfo : EIATTR_AT_ENTRY_FRAGMENTS
	.align		4
.L_33:
        /*0018*/ 	.byte	0x04, 0x4f
        /*001a*/ 	.short	(.L_35 - .L_34)


	//   ....[0]....
.L_34:
        /*001c*/ 	.word	0x00000006


	//----- nvinfo : EIATTR_RESERVED_SMEM_USED
	.align		4
.L_35:
        /*0020*/ 	.byte	0x01, 0x41
	.zero		2


	//----- nvinfo : EIATTR_SPARSE_MMA_MASK
	.align		4
        /*0024*/ 	.byte	0x03, 0x50
        /*0026*/ 	.short	0x0000


	//----- nvinfo : EIATTR_TCGEN05_1CTA_USED
	.align		4
        /*0028*/ 	.byte	0x01, 0x51
	.zero		2


	//----- nvinfo : EIATTR_MAXREG_COUNT
	.align		4
        /*002c*/ 	.byte	0x03, 0x1b
        /*002e*/ 	.short	0x00ff


	//----- nvinfo : EIATTR_NUM_BARRIERS
	.align		4
        /*0030*/ 	.byte	0x02, 0x4c
        /*0032*/ 	.byte	0x07
	.zero		1


	//----- nvinfo : EIATTR_EXTERNS
	.align		4
        /*0034*/ 	.byte	0x04, 0x0f
        /*0036*/ 	.short	(.L_37 - .L_36)


	//   ....[0]....
	.align		4
.L_36:
        /*0038*/ 	.word	index@(__assertfail)


	//----- nvinfo : EIATTR_MERCURY_ISA_VERSION
	.align		4
.L_37:
        /*003c*/ 	.byte	0x03, 0x5f
        /*003e*/ 	.short	0x0101


	//----- nvinfo : EIATTR_INT_WARP_WIDE_INSTR_OFFSETS
	.align		4
        /*0040*/ 	.byte	0x04, 0x31
        /*0042*/ 	.short	(.L_39 - .L_38)


	//   ....[0]....
.L_38:
        /*0044*/ 	.word	0x00004180


	//   ....[1]....
        /*0048*/ 	.word	0x000041a0


	//   ....[2]....
        /*004c*/ 	.word	0x000041d0


	//   ....[3]....
        /*0050*/ 	.word	0x00004e00


	//   ....[4]....
        /*0054*/ 	.word	0x00004e10


	//   ....[5]....
        /*0058*/ 	.word	0x00004fd0


	//   ....[6]....
        /*005c*/ 	.word	0x00004ff0


	//   ....[7]....
        /*0060*/ 	.word	0x00005010


	//   ....[8]....
        /*0064*/ 	.word	0x00005030


	//   ....[9]....
        /*0068*/ 	.word	0x000050a0


	//   ....[10]....
        /*006c*/ 	.word	0x000050e0


	//   ....[11]....
        /*0070*/ 	.word	0x00005100


	//   ....[12]....
        /*0074*/ 	.word	0x00005160


	//   ....[13]....
        /*0078*/ 	.word	0x000051d0


	//   ....[14]....
        /*007c*/ 	.word	0x00005230


	//----- nvinfo : EIATTR_COOP_GROUP_MASK_REGIDS
	.align		4
.L_39:
        /*0080*/ 	.byte	0x04, 0x29
        /*0082*/ 	.short	(.L_41 - .L_40)


	//   ....[0]....
.L_40:
        /*0084*/ 	.word	0xffffffff


	//   ....[1]....
        /*0088*/ 	.word	0xffffffff


	//   ....[2]....
        /*008c*/ 	.word	0xffffffff


	//   ....[3]....
        /*0090*/ 	.word	0xffffffff


	//   ....[4]....
        /*0094*/ 	.word	0xffffffff


	//   ....[5]....
        /*0098*/ 	.word	0xffffffff


	//   ....[6]....
        /*009c*/ 	.word	0xffffffff


	//   ....[7]....
        /*00a0*/ 	.word	0xffffffff


	//   ....[8]....
        /*00a4*/ 	.word	0xffffffff


	//   ....[9]....
        /*00a8*/ 	.word	0xffffffff


	//   ....[10]....
        /*00ac*/ 	.word	0xffffffff


	//   ....[11]....
        /*00b0*/ 	.word	0xffffffff


	//   ....[12]....
        /*00b4*/ 	.word	0xffffffff


	//   ....[13]....
        /*00b8*/ 	.word	0xffffffff


	//----- nvinfo : EIATTR_COOP_GROUP_INSTR_OFFSETS
	.align		4
.L_41:
        /*00bc*/ 	.byte	0x04, 0x28
        /*00be*/ 	.short	(.L_43 - .L_42)


	//   ....[0]....
.L_42:
        /*00c0*/ 	.word	0x00000080


	//   ....[1]....
        /*00c4*/ 	.word	0x000004f0


	//   ....[2]....
        /*00c8*/ 	.word	0x000007b0


	//   ....[3]....
        /*00cc*/ 	.word	0x00000910


	//   ....[4]....
        /*00d0*/ 	.word	0x00000a10


	//   ....[5]....
        /*00d4*/ 	.word	0x00000b80


	//   ....[6]....
        /*00d8*/ 	.word	0x00000d20


	//   ....[7]....
        /*00dc*/ 	.word	0x00000ee0


	//   ....[8]....
        /*00e0*/ 	.word	0x00002120


	//   ....[9]....
        /*00e4*/ 	.word	0x00003460


	//   ....[10]....
        /*00e8*/ 	.word	0x00003670


	//   ....[11]....
        /*00ec*/ 	.word	0x000036a0


	//   ....[12]....
        /*00f0*/ 	.word	0x00004060


	//   ....[13]....
        /*00f4*/ 	.word	0x00004290


	//----- nvinfo : EIATTR_VRC_CTA_INIT_COUNT
	.align		4
.L_43:
        /*00f8*/ 	.byte	0x02, 0x4a
        /*00fa*/ 	.byte	0x80
	.zero		1


	//----- nvinfo : EIATTR_SYSCALL_OFFSETS
	.align		4
        /*00fc*/ 	.byte	0x04, 0x46
        /*00fe*/ 	.short	(.L_45 - .L_44)


	//   ....[0]....
.L_44:
        /*0100*/ 	.word	0x00005e20


	//   ....[1]....
        /*0104*/ 	.word	0x00005f10


	//   ....[2]....
        /*0108*/ 	.word	0x00006940


	//   ....[3]....
        /*010c*/ 	.word	0x00006ab0


	//   ....[4]....
        /*0110*/ 	.word	0x00006c20


	//   ....[5]....
        /*0114*/ 	.word	0x00006d90


	//   ....[6]....
        /*0118*/ 	.word	0x00006f00


	//   ....[7]....
        /*011c*/ 	.word	0x00007070


	//   ....[8]....
        /*0120*/ 	.word	0x000071e0


	//   ....[9]....
        /*0124*/ 	.word	0x00007350


	//   ....[10]....
        /*0128*/ 	.word	0x000074c0


	//   ....[11]....
        /*012c*/ 	.word	0x00007630


	//   ....[12]....
        /*0130*/ 	.word	0x000077a0


	//----- nvinfo : EIATTR_MBARRIER_INSTR_OFFSETS
	.align		4
.L_45:
        /*0134*/ 	.byte	0x04, 0x39
        /*0136*/ 	.short	(.L_47 - .L_46)


	//   ....[0]....
.L_46:
        /*0138*/ 	.word	0x00000610
        /*013c*/ 	.word	0x000000ff
        /*0140*/ 	.word	0x00000000
        /*0144*/ 	.short	0x0100
        /*0146*/ 	.byte	0x04
	.zero		1


	//   ....[1]....
        /*0148*/ 	.word	0x00000620
        /*014c*/ 	.word	0x000000ff
        /*0150*/ 	.word	0x00000060
        /*0154*/ 	.short	0x0100
        /*0156*/ 	.byte	0x04
	.zero		1


	//   ....[2]....
        /*0158*/ 	.word	0x00000630
        /*015c*/ 	.word	0x000000ff
        /*0160*/ 	.word	0x00000008
        /*0164*/ 	.short	0x0100
        /*0166*/ 	.byte	0x04
	.zero		1


	//   ....[3]....
        /*0168*/ 	.word	0x00000640
        /*016c*/ 	.word	0x000000ff
        /*0170*/ 	.word	0x00000068
        /*0174*/ 	.short	0x0100
        /*0176*/ 	.byte	0x04
	.zero		1


	//   ....[4]....
        /*0178*/ 	.word	0x00000650
        /*017c*/ 	.word	0x000000ff
        /*0180*/ 	.word	0x00000010
        /*0184*/ 	.short	0x0100
        /*0186*/ 	.byte	0x04
	.zero		1


	//   ....[5]....
        /*0188*/ 	.word	0x00000660
        /*018c*/ 	.word	0x000000ff
        /*0190*/ 	.word	0x00000070
        /*0194*/ 	.short	0x0100
        /*0196*/ 	.byte	0x04
	.zero		1


	//   ....[6]....
        /*0198*/ 	.word	0x00000670
        /*019c*/ 	.word	0x000000ff
        /*01a0*/ 	.word	0x00000018
        /*01a4*/ 	.short	0x0100
        /*01a6*/ 	.byte	0x04
	.zero		1


	//   ....[7]....
        /*01a8*/ 	.word	0x00000680
        /*01ac*/ 	.word	0x000000ff
        /*01b0*/ 	.word	0x00000078
        /*01b4*/ 	.short	0x0100
        /*01b6*/ 	.byte	0x04
	.zero		1


	//   ....[8]....
        /*01b8*/ 	.word	0x00000690
        /*01bc*/ 	.word	0x000000ff
        /*01c0*/ 	.word	0x00000020
        /*01c4*/ 	.short	0x0100
        /*01c6*/ 	.byte	0x04
	.zero		1


	//   ....[9]....
        /*01c8*/ 	.word	0x000006a0
        /*01cc*/ 	.word	0x000000ff
        /*01d0*/ 	.word	0x00000080
        /*01d4*/ 	.short	0x0100
        /*01d6*/ 	.byte	0x04
	.zero		1


	//   ....[10]....
        /*01d8*/ 	.word	0x000006b0
        /*01dc*/ 	.word	0x000000ff
        /*01e0*/ 	.word	0x00000028
        /*01e4*/ 	.short	0x0100
        /*01e6*/ 	.byte	0x04
	.zero		1


	//   ....[11]....
        /*01e8*/ 	.word	0x000006c0
        /*01ec*/ 	.word	0x000000ff
        /*01f0*/ 	.word	0x00000088
        /*01f4*/ 	.short	0x0100
        /*01f6*/ 	.byte	0x04
	.zero		1


	//   ....[12]....
        /*01f8*/ 	.word	0x000006d0
        /*01fc*/ 	.word	0x000000ff
        /*0200*/ 	.word	0x00000030
        /*0204*/ 	.short	0x0100
        /*0206*/ 	.byte	0x04
	.zero		1


	//   ....[13]....
        /*0208*/ 	.word	0x000006e0
        /*020c*/ 	.word	0x000000ff
        /*0210*/ 	.word	0x00000090
        /*0214*/ 	.short	0x0100
        /*0216*/ 	.byte	0x04
	.zero		1


	//   ....[14]....
        /*0218*/ 	.word	0x000006f0
        /*021c*/ 	.word	0x000000ff
        /*0220*/ 	.word	0x00000038
        /*0224*/ 	.short	0x0100
        /*0226*/ 	.byte	0x04
	.zero		1


	//   ....[15]....
        /*0228*/ 	.word	0x00000700
        /*022c*/ 	.word	0x000000ff
        /*0230*/ 	.word	0x00000098
        /*0234*/ 	.short	0x0100
        /*0236*/ 	.byte	0x04
	.zero		1


	//   ....[16]....
        /*0238*/ 	.word	0x00000710
        /*023c*/ 	.word	0x000000ff
        /*0240*/ 	.word	0x00000040
        /*0244*/ 	.short	0x0100
        /*0246*/ 	.byte	0x04
	.zero		1


	//   ....[17]....
        /*0248*/ 	.word	0x00000720
        /*024c*/ 	.word	0x000000ff
        /*0250*/ 	.word	0x000000a0
        /*0254*/ 	.short	0x0100
        /*0256*/ 	.byte	0x04
	.zero		1


	//   ....[18]....
        /*0258*/ 	.word	0x00000730
        /*025c*/ 	.word	0x000000ff
        /*0260*/ 	.word	0x00000048
        /*0264*/ 	.short	0x0100
        /*0266*/ 	.byte	0x04
	.zero		1


	//   ....[19]....
        /*0268*/ 	.word	0x00000740
        /*026c*/ 	.word	0x000000ff
        /*0270*/ 	.word	0x000000a8
        /*0274*/ 	.short	0x0100
        /*0276*/ 	.byte	0x04
	.zero		1


	//   ....[20]....
        /*0278*/ 	.word	0x00000750
        /*027c*/ 	.word	0x000000ff
        /*0280*/ 	.word	0x00000050
        /*0284*/ 	.short	0x0100
        /*0286*/ 	.byte	0x04
	.zero		1


	//   ....[21]....
        /*0288*/ 	.word	0x00000760
        /*028c*/ 	.word	0x000000ff
        /*0290*/ 	.word	0x000000b0
        /*0294*/ 	.short	0x0100
        /*0296*/ 	.byte	0x04
	.zero		1


	//   ....[22]....
        /*0298*/ 	.word	0x00000770
        /*029c*/ 	.word	0x000000ff
        /*02a0*/ 	.word	0x00000058
        /*02a4*/ 	.short	0x0100
        /*02a6*/ 	.byte	0x04
	.zero		1


	//   ....[23]....
        /*02a8*/ 	.word	0x00000780
        /*02ac*/ 	.word	0x000000ff
        /*02b0*/ 	.word	0x000000b8
        /*02b4*/ 	.short	0x0100
        /*02b6*/ 	.byte	0x04
	.zero		1


	//   ....[24]....
        /*02b8*/ 	.word	0x000008c0
        /*02bc*/ 	.word	0x000000ff
        /*02c0*/ 	.word	0x000000c0
        /*02c4*/ 	.short	0x0100
        /*02c6*/ 	.byte	0x04
	.zero		1


	//   ....[25]....
        /*02c8*/ 	.word	0x000008d0
        /*02cc*/ 	.word	0x000000ff
        /*02d0*/ 	.word	0x000000d0
        /*02d4*/ 	.short	0x0100
        /*02d6*/ 	.byte	0x04
	.zero		1


	//   ....[26]....
        /*02d8*/ 	.word	0x000008e0
        /*02dc*/ 	.word	0x000000ff
        /*02e0*/ 	.word	0x000000c8
        /*02e4*/ 	.short	0x0100
        /*02e6*/ 	.byte	0x04
	.zero		1


	//   ....[27]....
        /*02e8*/ 	.word	0x000008f0
        /*02ec*/ 	.word	0x000000ff
        /*02f0*/ 	.word	0x000000d8
        /*02f4*/ 	.short	0x0100
        /*02f6*/ 	.byte	0x04
	.zero		1


	//   ....[28]....
        /*02f8*/ 	.word	0x000009e0
        /*02fc*/ 	.word	0x000000ff
        /*0300*/ 	.word	0x000000e0
        /*0304*/ 	.short	0x0100
        /*0306*/ 	.byte	0x06
	.zero		1


	//   ....[29]....
        /*0308*/ 	.word	0x000009f0
        /*030c*/ 	.word	0x000000ff
        /*0310*/ 	.word	0x000000e8
        /*0314*/ 	.short	0x0100
        /*0316*/ 	.byte	0x06
	.zero		1


	//   ....[30]....
        /*0318*/ 	.word	0x00000b30
        /*031c*/ 	.word	0x000000ff
        /*0320*/ 	.word	0x000000f0
        /*0324*/ 	.short	0x0100
        /*0326*/ 	.byte	0x06
	.zero		1


	//   ....[31]....
        /*0328*/ 	.word	0x00000b40
        /*032c*/ 	.word	0x000000ff
        /*0330*/ 	.word	0x00000100
        /*0334*/ 	.short	0x0100
        /*0336*/ 	.byte	0x06
	.zero		1


	//   ....[32]....
        /*0338*/ 	.word	0x00000b50
        /*033c*/ 	.word	0x000000ff
        /*0340*/ 	.word	0x000000f8
        /*0344*/ 	.short	0x0100
        /*0346*/ 	.byte	0x06
	.zero		1


	//   ....[33]....
        /*0348*/ 	.word	0x00000b60
        /*034c*/ 	.word	0x000000ff
        /*0350*/ 	.word	0x00000108
        /*0354*/ 	.short	0x0100
        /*0356*/ 	.byte	0x06
	.zero		1


	//   ....[34]....
        /*0358*/ 	.word	0x00000c90
        /*035c*/ 	.word	0x000000ff
        /*0360*/ 	.word	0x00000110
        /*0364*/ 	.short	0x0100
        /*0366*/ 	.byte	0x04
	.zero		1


	//   ....[35]....
        /*0368*/ 	.word	0x00000ca0
        /*036c*/ 	.word	0x000000ff
        /*0370*/ 	.word	0x00000130
        /*0374*/ 	.short	0x0100
        /*0376*/ 	.byte	0x04
	.zero		1


	//   ....[36]....
        /*0378*/ 	.word	0x00000cb0
        /*037c*/ 	.word	0x000000ff
        /*0380*/ 	.word	0x00000118
        /*0384*/ 	.short	0x0100
        /*0386*/ 	.byte	0x04
	.zero		1


	//   ....[37]....
        /*0388*/ 	.word	0x00000cc0
        /*038c*/ 	.word	0x000000ff
        /*0390*/ 	.word	0x00000138
        /*0394*/ 	.short	0x0100
        /*0396*/ 	.byte	0x04
	.zero		1


	//   ....[38]....
        /*0398*/ 	.word	0x00000cd0
        /*039c*/ 	.word	0x000000ff
        /*03a0*/ 	.word	0x00000120
        /*03a4*/ 	.short	0x0100
        /*03a6*/ 	.byte	0x04
	.zero		1


	//   ....[39]....
        /*03a8*/ 	.word	0x00000ce0
        /*03ac*/ 	.word	0x000000ff
        /*03b0*/ 	.word	0x00000140
        /*03b4*/ 	.short	0x0100
        /*03b6*/ 	.byte	0x04
	.zero		1


	//   ....[40]....
        /*03b8*/ 	.word	0x00000cf0
        /*03bc*/ 	.word	0x000000ff
        /*03c0*/ 	.word	0x00000128
        /*03c4*/ 	.short	0x0100
        /*03c6*/ 	.byte	0x04
	.zero		1


	//   ....[41]....
        /*03c8*/ 	.word	0x00000d00
        /*03cc*/ 	.word	0x000000ff
        /*03d0*/ 	.word	0x00000148
        /*03d4*/ 	.short	0x0100
        /*03d6*/ 	.byte	0x04
	.zero		1


	//   ....[42]....
        /*03d8*/ 	.word	0x00000df0
        /*03dc*/ 	.word	0x000000ff
        /*03e0*/ 	.word	0x00000150
        /*03e4*/ 	.short	0x0100
        /*03e6*/ 	.byte	0x04
	.zero		1


	//   ....[43]....
        /*03e8*/ 	.word	0x00000e00
        /*03ec*/ 	.word	0x000000ff
        /*03f0*/ 	.word	0x00000160
        /*03f4*/ 	.short	0x0100
        /*03f6*/ 	.byte	0x04
	.zero		1


	//   ....[44]....
        /*03f8*/ 	.word	0x00000e10
        /*03fc*/ 	.word	0x000000ff
        /*0400*/ 	.word	0x00000158
        /*0404*/ 	.short	0x0100
        /*0406*/ 	.byte	0x04
	.zero		1


	//   ....[45]....
        /*0408*/ 	.word	0x00000e20
        /*040c*/ 	.word	0x000000ff
        /*0410*/ 	.word	0x00000168
        /*0414*/ 	.short	0x0100
        /*0416*/ 	.byte	0x04
	.zero		1


	//   ....[46]....
        /*0418*/ 	.word	0x000019c0
        /*041c*/ 	.word	0x00000000
        /*0420*/ 	.word	0x00000160
        /*0424*/ 	.short	0x010a
        /*0426*/ 	.byte	0xff
	.zero		1


	//   ....[47]....
        /*0428*/ 	.word	0x000019e0
        /*042c*/ 	.word	0x00000000
        /*0430*/ 	.word	0x00000150
        /*0434*/ 	.short	0x0101
        /*0436*/ 	.byte	0xff
	.zero		1


	//   ....[48]....
        /*0438*/ 	.word	0x00001aa0
        /*043c*/ 	.word	0x000000ff
        /*0440*/ 	.word	0x00000060
        /*0444*/ 	.short	0x010a
        /*0446*/ 	.byte	0x06
	.zero		1


	//   ....[49]....
        /*0448*/ 	.word	0x00001b20
        /*044c*/ 	.word	0x000000ff
        /*0450*/ 	.word	0x00000060
        /*0454*/ 	.short	0x010a
        /*0456*/ 	.byte	0x21
	.zero		1


	//   ....[50]....
        /*0458*/ 	.word	0x00001cb0
        /*045c*/ 	.word	0x000000ff
        /*0460*/ 	.word	0x00000060
        /*0464*/ 	.short	0x010a
        /*0466*/ 	.byte	0x06
	.zero		1


	//   ....[51]....
        /*0468*/ 	.word	0x00001de0
        /*046c*/ 	.word	0x000000ff
        /*0470*/ 	.word	0x000000e8
        /*0474*/ 	.short	0x0101
        /*0476*/ 	.byte	0x0f
	.zero		1


	//   ....[52]....
        /*0478*/ 	.word	0x00001e00
        /*047c*/ 	.word	0x000000ff
        /*0480*/ 	.word	0x00000060
        /*0484*/ 	.short	0x010a
        /*0486*/ 	.byte	0x06
	.zero		1


	//   ....[53]....
        /*0488*/ 	.word	0x00001e80
        /*048c*/ 	.word	0x000000ff
        /*0490*/ 	.word	0x00000060
        /*0494*/ 	.short	0x010a
        /*0496*/ 	.byte	0x09
	.zero		1


	//   ....[54]....
        /*0498*/ 	.word	0x00002010
        /*049c*/ 	.word	0x000000ff
        /*04a0*/ 	.word	0x00000060
        /*04a4*/ 	.short	0x010a
        /*04a6*/ 	.byte	0x07
	.zero		1


	//   ....[55]....
        /*04a8*/ 	.word	0x00002150
        /*04ac*/ 	.word	0x00000003
        /*04b0*/ 	.word	0x000000f0
        /*04b4*/ 	.short	0x010a
        /*04b6*/ 	.byte	0xff
	.zero		1


	//   ....[56]....
        /*04b8*/ 	.word	0x000022a0
        /*04bc*/ 	.word	0x00000000
        /*04c0*/ 	.word	0x00000000
        /*04c4*/ 	.short	0x0101
        /*04c6*/ 	.byte	0xff
	.zero		1


	//   ....[57]....
        /*04c8*/ 	.word	0x00002860
        /*04cc*/ 	.word	0x000000ff
        /*04d0*/ 	.word	0x00000000
        /*04d4*/ 	.short	0x010a
        /*04d6*/ 	.byte	0x04
	.zero		1


	//   ....[58]....
        /*04d8*/ 	.word	0x000028f0
        /*04dc*/ 	.word	0x000000ff
        /*04e0*/ 	.word	0x00000000
        /*04e4*/ 	.short	0x010a
        /*04e6*/ 	.byte	0x05
	.zero		1


	//   ....[59]....
        /*04e8*/ 	.word	0x00002980
        /*04ec*/ 	.word	0x000000ff
        /*04f0*/ 	.word	0x00000000
        /*04f4*/ 	.short	0x010a
        /*04f6*/ 	.byte	0x05
	.zero		1


	//   ....[60]....
        /*04f8*/ 	.word	0x00002a10
        /*04fc*/ 	.word	0x000000ff
        /*0500*/ 	.word	0x00000000
        /*0504*/ 	.short	0x010a
        /*0506*/ 	.byte	0x05
	.zero		1


	//   ....[61]....
        /*0508*/ 	.word	0x00002aa0
        /*050c*/ 	.word	0x000000ff
        /*0510*/ 	.word	0x00000000
        /*0514*/ 	.short	0x010a
        /*0516*/ 	.byte	0x05
	.zero		1


	//   ....[62]....
        /*0518*/ 	.word	0x00002b30
        /*051c*/ 	.word	0x000000ff
        /*0520*/ 	.word	0x00000000
        /*0524*/ 	.short	0x010a
        /*0526*/ 	.byte	0x05
	.zero		1


	//   ....[63]....
        /*0528*/ 	.word	0x00002bc0
        /*052c*/ 	.word	0x000000ff
        /*0530*/ 	.word	0x00000000
        /*0534*/ 	.short	0x010a
        /*0536*/ 	.byte	0x05
	.zero		1


	//   ....[64]....
        /*0538*/ 	.word	0x00002c50
        /*053c*/ 	.word	0x000000ff
        /*0540*/ 	.word	0x00000000
        /*0544*/ 	.short	0x010a
        /*0546*/ 	.byte	0x05
	.zero		1


	//   ....[65]....
        /*0548*/ 	.word	0x00002ce0
        /*054c*/ 	.word	0x000000ff
        /*0550*/ 	.word	0x00000000
        /*0554*/ 	.short	0x010a
        /*0556*/ 	.byte	0x05
	.zero		1


	//   ....[66]....
        /*0558*/ 	.word	0x00002d70
        /*055c*/ 	.word	0x000000ff
        /*0560*/ 	.word	0x00000000
        /*0564*/ 	.short	0x010a
        /*0566*/ 	.byte	0x05
	.zero		1


	//   ....[67]....
        /*0568*/ 	.word	0x00002e00
        /*056c*/ 	.word	0x000000ff
        /*0570*/ 	.word	0x00000000
        /*0574*/ 	.short	0x010a
        /*0576*/ 	.byte	0x05
	.zero		1


	//   ....[68]....
        /*0578*/ 	.word	0x00002ea0
        /*057c*/ 	.word	0x00000000
        /*0580*/ 	.word	0x00000000
        /*0584*/ 	.short	0x010a
        /*0586*/ 	.byte	0xff
	.zero		1


	//   ....[69]....
        /*0588*/ 	.word	0x00002fc0
        /*058c*/ 	.word	0x00000002
        /*0590*/ 	.word	0x00000150
        /*0594*/ 	.short	0x010a
        /*0596*/ 	.byte	0xff
	.zero		1


	//   ....[70]....
        /*0598*/ 	.word	0x00003020
        /*059c*/ 	.word	0x00000004
        /*05a0*/ 	.word	0x00000000
        /*05a4*/ 	.short	0x0101
        /*05a6*/ 	.byte	0xff
	.zero		1


	//   ....[71]....
        /*05a8*/ 	.word	0x00003040
        /*05ac*/ 	.word	0x000000ff
        /*05b0*/ 	.word	0x00000100
        /*05b4*/ 	.short	0x010a
        /*05b6*/ 	.byte	0x04
	.zero		1


	//   ....[72]....
        /*05b8*/ 	.word	0x00003160
        /*05bc*/ 	.word	0x00000002
        /*05c0*/ 	.word	0x000000f0
        /*05c4*/ 	.short	0x010a
        /*05c6*/ 	.byte	0xff
	.zero		1


	//   ....[73]....
        /*05c8*/ 	.word	0x00003270
        /*05cc*/ 	.word	0x00000002
        /*05d0*/ 	.word	0x00000000
        /*05d4*/ 	.short	0x0101
        /*05d6*/ 	.byte	0xff
	.zero		1


	//   ....[74]....
        /*05d8*/ 	.word	0x00003300
        /*05dc*/ 	.word	0x000000ff
        /*05e0*/ 	.word	0x00000100
        /*05e4*/ 	.short	0x0106
        /*05e6*/ 	.byte	0x04
	.zero		1


	//   ....[75]....
        /*05e8*/ 	.word	0x00003320
        /*05ec*/ 	.word	0x000000ff
        /*05f0*/ 	.word	0x00000100
        /*05f4*/ 	.short	0x010a
        /*05f6*/ 	.byte	0x04
	.zero		1


	//   ....[76]....
        /*05f8*/ 	.word	0x000033b0
        /*05fc*/ 	.word	0x000000ff
        /*0600*/ 	.word	0x00000100
        /*0604*/ 	.short	0x0106
        /*0606*/ 	.byte	0x06
	.zero		1


	//   ....[77]....
        /*0608*/ 	.word	0x000033f0
        /*060c*/ 	.word	0x00000000
        /*0610*/ 	.word	0x00000100
        /*0614*/ 	.short	0x010a
        /*0616*/ 	.byte	0xff
	.zero		1


	//   ....[78]....
        /*0618*/ 	.word	0x00003900
        /*061c*/ 	.word	0x00000000
        /*0620*/ 	.word	0x000000f0
        /*0624*/ 	.short	0x010a
        /*0626*/ 	.byte	0xff
	.zero		1


	//   ....[79]....
        /*0628*/ 	.word	0x00003a00
        /*062c*/ 	.word	0x00000003
        /*0630*/ 	.word	0x00000000
        /*0634*/ 	.short	0x0101
        /*0636*/ 	.byte	0xff
	.zero		1


	//   ....[80]....
        /*0638*/ 	.word	0x00003a10
        /*063c*/ 	.word	0x000000ff
        /*0640*/ 	.word	0x00000000
        /*0644*/ 	.short	0x010a
        /*0646*/ 	.byte	0x05
	.zero		1


	//   ....[81]....
        /*0648*/ 	.word	0x00003a90
        /*064c*/ 	.word	0x000000ff
        /*0650*/ 	.word	0x00000130
        /*0654*/ 	.short	0x010a
        /*0656*/ 	.byte	0x17
	.zero		1


	//   ....[82]....
        /*0658*/ 	.word	0x00003b60
        /*065c*/ 	.word	0x000000ff
        /*0660*/ 	.word	0x00000000
        /*0664*/ 	.short	0x010a
        /*0666*/ 	.byte	0x07
	.zero		1


	//   ....[83]....
        /*0668*/ 	.word	0x00003ca0
        /*066c*/ 	.word	0x000000ff
        /*0670*/ 	.word	0x00000000
        /*0674*/ 	.short	0x010a
        /*0676*/ 	.byte	0x06
	.zero		1


	//   ....[84]....
        /*0678*/ 	.word	0x00003e90
        /*067c*/ 	.word	0x000000ff
        /*0680*/ 	.word	0x00000000
        /*0684*/ 	.short	0x010a
        /*0686*/ 	.byte	0x04
	.zero		1


	//   ....[85]....
        /*0688*/ 	.word	0x00003f20
        /*068c*/ 	.word	0x000000ff
        /*0690*/ 	.word	0x00000000
        /*0694*/ 	.short	0x010a
        /*0696*/ 	.byte	0x05
	.zero		1


	//   ....[86]....
        /*0698*/ 	.word	0x00003fb0
        /*069c*/ 	.word	0x000000ff
        /*06a0*/ 	.word	0x00000000
        /*06a4*/ 	.short	0x010a
        /*06a6*/ 	.byte	0x05
	.zero		1


	//   ....[87]....
        /*06a8*/ 	.word	0x00004040
        /*06ac*/ 	.word	0x000000ff
        /*06b0*/ 	.word	0x00000000
        /*06b4*/ 	.short	0x010a
        /*06b6*/ 	.byte	0x04
	.zero		1


	//   ....[88]....
        /*06b8*/ 	.word	0x00004520
        /*06bc*/ 	.word	0x00000003
        /*06c0*/ 	.word	0x000000f0
        /*06c4*/ 	.short	0x010a
        /*06c6*/ 	.byte	0xff
	.zero		1


	//   ....[89]....
        /*06c8*/ 	.word	0x00004690
        /*06cc*/ 	.word	0x00000000
        /*06d0*/ 	.word	0x00000000
        /*06d4*/ 	.short	0x0101
        /*06d6*/ 	.byte	0xff
	.zero		1


	//   ....[90]....
        /*06d8*/ 	.word	0x00004b40
        /*06dc*/ 	.word	0x000000ff
        /*06e0*/ 	.word	0x000000e8
        /*06e4*/ 	.short	0x010a
        /*06e6*/ 	.byte	0x06
	.zero		1


	//   ....[91]....
        /*06e8*/ 	.word	0x00004d10
        /*06ec*/ 	.word	0x000000ff
        /*06f0*/ 	.word	0x000000d0
        /*06f4*/ 	.short	0x010a
        /*06f6*/ 	.byte	0x07
	.zero		1


	//   ....[92]....
        /*06f8*/ 	.word	0x00005270
        /*06fc*/ 	.word	0x000000ff
        /*0700*/ 	.word	0x000000c0
        /*0704*/ 	.short	0x010b
        /*0706*/ 	.byte	0x07
	.zero		1


	//   ....[93]....
        /*0708*/ 	.word	0x00005280
        /*070c*/ 	.word	0x000000ff
        /*0710*/ 	.word	0x00000000
        /*0714*/ 	.short	0x0101
        /*0716*/ 	.byte	0x04
	.zero		1


	//   ....[94]....
        /*0718*/ 	.word	0x000052d0
        /*071c*/ 	.word	0x000000ff
        /*0720*/ 	.word	0x00000000
        /*0724*/ 	.short	0x010a
        /*0726*/ 	.byte	0x04
	.zero		1


	//   ....[95]....
        /*0728*/ 	.word	0x00005370
        /*072c*/ 	.word	0x00000000
        /*0730*/ 	.word	0x00000000
        /*0734*/ 	.short	0x010a
        /*0736*/ 	.byte	0xff
	.zero		1


	//   ....[96]....
        /*0738*/ 	.word	0x000056b0
        /*073c*/ 	.word	0x00000000
        /*0740*/ 	.word	0x000000f0
        /*0744*/ 	.short	0x010a
        /*0746*/ 	.byte	0xff
	.zero		1


	//   ....[97]....
        /*0748*/ 	.word	0x00005780
        /*074c*/ 	.word	0x00000000
        /*0750*/ 	.word	0x00000000
        /*0754*/ 	.short	0x0101
        /*0756*/ 	.byte	0xff
	.zero		1


	//   ....[98]....
        /*0758*/ 	.word	0x00006370
        /*075c*/ 	.word	0x00000000
        /*0760*/ 	.word	0x000000c0
        /*0764*/ 	.short	0x010a
        /*0766*/ 	.byte	0xff
	.zero		1


	//   ....[99]....
        /*0768*/ 	.word	0x000063d0
        /*076c*/ 	.word	0x000000a5
        /*0770*/ 	.word	0x00000110
        /*0774*/ 	.short	0x010a
        /*0776*/ 	.byte	0xff
	.zero		1


	//   ....[100]....
        /*0778*/ 	.word	0x000064f0
        /*077c*/ 	.word	0x00000000
        /*0780*/ 	.word	0x000000c0
        /*0784*/ 	.short	0x010a
        /*0786*/ 	.byte	0xff
	.zero		1


	//   ....[101]....
        /*0788*/ 	.word	0x00006820
        /*078c*/ 	.word	0x000000a5
        /*0790*/ 	.word	0x00000110
        /*0794*/ 	.short	0x010a
        /*0796*/ 	.byte	0xff
	.zero		1


	//   ....[102]....
        /*0798*/ 	.word	0x00007de0
        /*079c*/ 	.word	0x000000ff
        /*07a0*/ 	.word	0x00000000
        /*07a4*/ 	.short	0x0101
        /*07a6*/ 	.byte	0x04
	.zero		1


	//   ....[103]....
        /*07a8*/ 	.word	0x00009190
        /*07ac*/ 	.word	0x00000000
        /*07b0*/ 	.word	0x00000000
        /*07b4*/ 	.short	0x0101
        /*07b6*/ 	.byte	0xff
	.zero		1


	//   ....[104]....
        /*07b8*/ 	.word	0x00009470
        /*07bc*/ 	.word	0x00000000
        /*07c0*/ 	.word	0x00000160
        /*07c4*/ 	.short	0x010a
        /*07c6*/ 	.byte	0xff
	.zero		1


	//   ....[105]....
        /*07c8*/ 	.word	0x000094d0
        /*07cc*/ 	.word	0x00000000
        /*07d0*/ 	.word	0x00000060
        /*07d4*/ 	.short	0x010a
        /*07d6*/ 	.byte	0xff
	.zero		1


	//   ....[106]....
        /*07d8*/ 	.word	0x00009530
        /*07dc*/ 	.word	0x00000000
        /*07e0*/ 	.word	0x00000060
        /*07e4*/ 	.short	0x010a
        /*07e6*/ 	.byte	0xff
	.zero		1


	//   ....[107]....
        /*07e8*/ 	.word	0x00009580
        /*07ec*/ 	.word	0x00000003
        /*07f0*/ 	.word	0x000000f0
        /*07f4*/ 	.short	0x010a
        /*07f6*/ 	.byte	0xff
	.zero		1


	//   ....[108]....
        /*07f8*/ 	.word	0x000095e0
        /*07fc*/ 	.word	0x00000000
        /*0800*/ 	.word	0x00000000
        /*0804*/ 	.short	0x010a
        /*0806*/ 	.byte	0xff
	.zero		1


	//   ....[109]....
        /*0808*/ 	.word	0x00009640
        /*080c*/ 	.word	0x00000000
        /*0810*/ 	.word	0x00000000
        /*0814*/ 	.short	0x010a
        /*0816*/ 	.byte	0xff
	.zero		1


	//   ....[110]....
        /*0818*/ 	.word	0x000096a0
        /*081c*/ 	.word	0x00000000
        /*0820*/ 	.word	0x00000000
        /*0824*/ 	.short	0x010a
        /*0826*/ 	.byte	0xff
	.zero		1


	//   ....[111]....
        /*0828*/ 	.word	0x00009700
        /*082c*/ 	.word	0x00000000
        /*0830*/ 	.word	0x00000000
        /*0834*/ 	.short	0x010a
        /*0836*/ 	.byte	0xff
	.zero		1


	//   ....[112]....
        /*0838*/ 	.word	0x00009760
        /*083c*/ 	.word	0x00000000
        /*0840*/ 	.word	0x00000000
        /*0844*/ 	.short	0x010a
        /*0846*/ 	.byte	0xff
	.zero		1


	//   ....[113]....
        /*0848*/ 	.word	0x000097c0
        /*084c*/ 	.word	0x00000000
        /*0850*/ 	.word	0x00000000
        /*0854*/ 	.short	0x010a
        /*0856*/ 	.byte	0xff
	.zero		1


	//   ....[114]....
        /*0858*/ 	.word	0x00009820
        /*085c*/ 	.word	0x00000000
        /*0860*/ 	.word	0x00000000
        /*0864*/ 	.short	0x010a
        /*0866*/ 	.byte	0xff
	.zero		1


	//   ....[115]....
        /*0868*/ 	.word	0x00009880
        /*086c*/ 	.word	0x00000000
        /*0870*/ 	.word	0x00000000
        /*0874*/ 	.short	0x010a
        /*0876*/ 	.byte	0xff
	.zero		1


	//   ....[116]....
        /*0878*/ 	.word	0x000098e0
        /*087c*/ 	.word	0x00000000
        /*0880*/ 	.word	0x00000000
        /*0884*/ 	.short	0x010a
        /*0886*/ 	.byte	0xff
	.zero		1


	//   ....[117]....
        /*0888*/ 	.word	0x00009940
        /*088c*/ 	.word	0x00000000
        /*0890*/ 	.word	0x00000000
        /*0894*/ 	.short	0x010a
        /*0896*/ 	.byte	0xff
	.zero		1


	//   ....[118]....
        /*0898*/ 	.word	0x000099a0
        /*089c*/ 	.word	0x00000000
        /*08a0*/ 	.word	0x00000000
        /*08a4*/ 	.short	0x010a
        /*08a6*/ 	.byte	0xff
	.zero		1


	//   ....[119]....
        /*08a8*/ 	.word	0x000099f0
        /*08ac*/ 	.word	0x00000002
        /*08b0*/ 	.word	0x00000150
        /*08b4*/ 	.short	0x010a
        /*08b6*/ 	.byte	0xff
	.zero		1


	//   ....[120]....
        /*08b8*/ 	.word	0x00009a50
        /*08bc*/ 	.word	0x00000002
        /*08c0*/ 	.word	0x00000100
        /*08c4*/ 	.short	0x010a
        /*08c6*/ 	.byte	0xff
	.zero		1


	//   ....[121]....
        /*08c8*/ 	.word	0x00009aa0
        /*08cc*/ 	.word	0x00000002
        /*08d0*/ 	.word	0x000000f0
        /*08d4*/ 	.short	0x010a
        /*08d6*/ 	.byte	0xff
	.zero		1


	//   ....[122]....
        /*08d8*/ 	.word	0x00009b00
        /*08dc*/ 	.word	0x00000000
        /*08e0*/ 	.word	0x00000100
        /*08e4*/ 	.short	0x010a
        /*08e6*/ 	.byte	0xff
	.zero		1


	//   ....[123]....
        /*08e8*/ 	.word	0x00009b50
        /*08ec*/ 	.word	0x00000000
        /*08f0*/ 	.word	0x000000f0
        /*08f4*/ 	.short	0x010a
        /*08f6*/ 	.byte	0xff
	.zero		1


	//   ....[124]....
        /*08f8*/ 	.word	0x00009bb0
        /*08fc*/ 	.word	0x00000003
        /*0900*/ 	.word	0x00000130
        /*0904*/ 	.short	0x010a
        /*0906*/ 	.byte	0xff
	.zero		1


	//   ....[125]....
        /*0908*/ 	.word	0x00009c10
        /*090c*/ 	.word	0x00000000
        /*0910*/ 	.word	0x00000000
        /*0914*/ 	.short	0x010a
        /*0916*/ 	.byte	0xff
	.zero		1


	//   ....[126]....
        /*0918*/ 	.word	0x00009c70
        /*091c*/ 	.word	0x00000000
        /*0920*/ 	.word	0x00000000
        /*0924*/ 	.short	0x010a
        /*0926*/ 	.byte	0xff
	.zero		1


	//   ....[127]....
        /*0928*/ 	.word	0x00009cd0
        /*092c*/ 	.word	0x00000000
        /*0930*/ 	.word	0x00000000
        /*0934*/ 	.short	0x010a
        /*0936*/ 	.byte	0xff
	.zero		1


	//   ....[128]....
        /*0938*/ 	.word	0x00009d30
        /*093c*/ 	.word	0x00000000
        /*0940*/ 	.word	0x00000000
        /*0944*/ 	.short	0x010a
        /*0946*/ 	.byte	0xff
	.zero		1


	//   ....[129]....
        /*0948*/ 	.word	0x00009d90
        /*094c*/ 	.word	0x00000000
        /*0950*/ 	.word	0x00000000
        /*0954*/ 	.short	0x010a
        /*0956*/ 	.byte	0xff
	.zero		1


	//   ....[130]....
        /*0958*/ 	.word	0x00009de0
        /*095c*/ 	.word	0x00000003
        /*0960*/ 	.word	0x000000f0
        /*0964*/ 	.short	0x010a
        /*0966*/ 	.byte	0xff
	.zero		1


	//   ....[131]....
        /*0968*/ 	.word	0x00009e40
        /*096c*/ 	.word	0x00000000
        /*0970*/ 	.word	0x000000e8
        /*0974*/ 	.short	0x010a
        /*0976*/ 	.byte	0xff
	.zero		1


	//   ....[132]....
        /*0978*/ 	.word	0x00009ea0
        /*097c*/ 	.word	0x00000003
        /*0980*/ 	.word	0x000000d0
        /*0984*/ 	.short	0x010a
        /*0986*/ 	.byte	0xff
	.zero		1


	//   ....[133]....
        /*0988*/ 	.word	0x00009f00
        /*098c*/ 	.word	0x00000000
        /*0990*/ 	.word	0x00000000
        /*0994*/ 	.short	0x010a
        /*0996*/ 	.byte	0xff
	.zero		1


	//   ....[134]....
        /*0998*/ 	.word	0x00009f50
        /*099c*/ 	.word	0x00000000
        /*09a0*/ 	.word	0x000000f0
        /*09a4*/ 	.short	0x010a
        /*09a6*/ 	.byte	0xff
	.zero		1


	//   ....[135]....
        /*09a8*/ 	.word	0x00009fa0
        /*09ac*/ 	.word	0x00000000
        /*09b0*/ 	.word	0x000000c0
        /*09b4*/ 	.short	0x010a
        /*09b6*/ 	.byte	0xff
	.zero		1


	//   ....[136]....
        /*09b8*/ 	.word	0x00009ff0
        /*09bc*/ 	.word	0x000000a5
        /*09c0*/ 	.word	0x00000110
        /*09c4*/ 	.short	0x010a
        /*09c6*/ 	.byte	0xff
	.zero		1


	//----- nvinfo : EIATTR_NUM_MBARRIERS
	.align		4
.L_47:
        /*09c8*/ 	.byte	0x03, 0x38
        /*09ca*/ 	.short	0x002e


	//----- nvinfo : EIATTR_EXIT_INSTR_OFFSETS
	.align		4
        /*09cc*/ 	.byte	0x04, 0x1c
        /*09ce*/ 	.short	(.L_49 - .L_48)


	//   ....[0]....
.L_48:
        /*09d0*/ 	.word	0x00002ed0


	//   ....[1]....
        /*09d4*/ 	.word	0x000033c0


	//   ....[2]....
        /*09d8*/ 	.word	0x00003420


	//   ....[3]....
        /*09dc*/ 	.word	0x000042a0


	//   ....[4]....
        /*09e0*/ 	.word	0x000053a0


	//   ....[5]....
        /*09e4*/ 	.word	0x000053e0


	//   ....[6]....
        /*09e8*/ 	.word	0x00009380


	//   ....[7]....
        /*09ec*/ 	.word	0x00009400


	//   ....[8]....
        /*09f0*/ 	.word	0x00009430


	//   ....[9]....
        /*09f4*/ 	.word	0x00009460


	//----- nvinfo : EIATTR_MAX_THREADS
	.align		4
.L_49:
        /*09f8*/ 	.byte	0x04, 0x05
        /*09fa*/ 	.short	(.L_51 - .L_50)
.L_50:
        /*09fc*/ 	.word	0x00000100
        /*0a00*/ 	.word	0x00000001
        /*0a04*/ 	.word	0x00000001


	//----- nvinfo : EIATTR_CRS_STACK_SIZE
	.align		4
.L_51:
        /*0a08*/ 	.byte	0x04, 0x1e
        /*0a0a*/ 	.short	(.L_53 - .L_52)
.L_52:
        /*0a0c*/ 	.word	0x00000000


	//----- nvinfo : EIATTR_CBANK_PARAM_SIZE
	.align		4
.L_53:
        /*0a10*/ 	.byte	0x03, 0x19
        /*0a12*/ 	.short	0x0800


	//----- nvinfo : EIATTR_PARAM_CBANK
	.align		4
        /*0a14*/ 	.byte	0x04, 0x0a
        /*0a16*/ 	.short	(.L_55 - .L_54)
	.align		4
.L_54:
        /*0a18*/ 	.word	index@(.nv.constant0._ZN7cutlass13device_kernelINS_4gemm6kernel13GemmUniversalIN4cute5tupleIJiiiiEEENS1_10collective13CollectiveMmaINS1_35MainloopSm100TmaUmmaWarpSpecializedILi12ELi2ELi4ENS5_IJNS4_1CILi2EEENSA_ILi1EEESC_EEEEENS5_IJNSA_ILi64EEENSA_ILi176EEENSA_ILi32EEEEEENS_10bfloat16_tENS5_IJlSC_lEEESJ_SK_NS4_8TiledMMAINS4_8MMA_AtomIJNS4_20SM100_MMA_F16BF16_SSISJ_SJ_fLi64ELi176ELNS4_4UMMA5MajorE0ELSP_0ELNSO_7ScaleInE0ELSQ_0EEEEEENS4_6LayoutINS5_IJSC_SC_SC_EEENS5_IJNSA_ILi0EEESV_SV_EEEEENS5_IJNS4_10UnderscoreESY_SY_EEEEENS4_13SM90_TMA_LOADENS4_14ComposedLayoutINS4_7SwizzleILi2ELi4ELi3EEENS4_18smem_ptr_flag_bitsILi16EEENST_INS5_IJNSA_ILi8EEESH_EEENS5_IJSH_SC_EEEEEEEvNS4_8identityENS4_23SM90_TMA_LOAD_MULTICASTES1B_vS1C_EENS_8epilogue10collective18CollectiveEpilogueINS1F_23Sm100TmaWarpSpecializedILi2ELi1ELi88ELb1ELb0EEEJSI_NS5_IJNST_ISF_SC_EENST_ISG_SC_EEEEESJ_SK_SJ_SK_NS1F_6fusion15FusionCallbacksIS1J_NS1N_17LinearCombinationISJ_fSJ_fLNS_15FloatRoundStyleE2EEESI_S1M_JEEENS4_5SM1004TMEM4LOAD26SM100_TMEM_LOAD_16dp256b2xES11_NS12_INS13_ILi1ELi4ELi3EEES16_NST_INS5_IJS17_NSA_ILi16EEEEEENS5_IJS1Y_SC_EEEEEEENS4_17SM75_U32x4_LDSM_NENS4_14SM90_TMA_STOREES22_NS4_17SM90_U32x4_STSM_NENS4_39AutoVectorizingCopyWithAssumedAlignmentILi128EEEEEEvvEEEEvNT_6ParamsE)
        /*0a1c*/ 	.short	0x0380
        /*0a1e*/ 	.short	0x0800


	//----- nvinfo : EIATTR_SW_WAR
	.align		4
.L_55:
        /*0a20*/ 	.byte	0x04, 0x36
        /*0a22*/ 	.short	(.L_57 - .L_56)
.L_56:
        /*0a24*/ 	.word	0x00000008
.L_57:


//--------------------- .nv.callgraph             --------------------------
	.section	.nv.callgraph,"",@"SHT_CUDA_CALLGRAPH"
	.align	4
	.sectionentsize	8
	.align		4
        /*0000*/ 	.word	0x00000000
	.align		4
        /*0004*/ 	.word	0xffffffff
	.align		4
        /*0008*/ 	.word	index@(_ZN7cutlass13device_kernelINS_4gemm6kernel13GemmUniversalIN4cute5tupleIJiiiiEEENS1_10collective13CollectiveMmaINS1_35MainloopSm100TmaUmmaWarpSpecializedILi12ELi2ELi4ENS5_IJNS4_1CILi2EEENSA_ILi1EEESC_EEEEENS5_IJNSA_ILi64EEENSA_ILi176EEENSA_ILi32EEEEEENS_10bfloat16_tENS5_IJlSC_lEEESJ_SK_NS4_8TiledMMAINS4_8MMA_AtomIJNS4_20SM100_MMA_F16BF16_SSISJ_SJ_fLi64ELi176ELNS4_4UMMA5MajorE0ELSP_0ELNSO_7ScaleInE0ELSQ_0EEEEEENS4_6LayoutINS5_IJSC_SC_SC_EEENS5_IJNSA_ILi0EEESV_SV_EEEEENS5_IJNS4_10UnderscoreESY_SY_EEEEENS4_13SM90_TMA_LOADENS4_14ComposedLayoutINS4_7SwizzleILi2ELi4ELi3EEENS4_18smem_ptr_flag_bitsILi16EEENST_INS5_IJNSA_ILi8EEESH_EEENS5_IJSH_SC_EEEEEEEvNS4_8identityENS4_23SM90_TMA_LOAD_MULTICASTES1B_vS1C_EENS_8epilogue10collective18CollectiveEpilogueINS1F_23Sm100TmaWarpSpecializedILi2ELi1ELi88ELb1ELb0EEEJSI_NS5_IJNST_ISF_SC_EENST_ISG_SC_EEEEESJ_SK_SJ_SK_NS1F_6fusion15FusionCallbacksIS1J_NS1N_17LinearCombinationISJ_fSJ_fLNS_15FloatRoundStyleE2EEESI_S1M_JEEENS4_5SM1004TMEM4LOAD26SM100_TMEM_LOAD_16dp256b2xES11_NS12_INS13_ILi1ELi4ELi3EEES16_NST_INS5_IJS17_NSA_ILi16EEEEEENS5_IJS1Y_SC_EEEEEEENS4_17SM75_U32x4_LDSM_NENS4_14SM90_TMA_STOREES22_NS4_17SM90_U32x4_STSM_NENS4_39AutoVectorizingCopyWithAssumedAlignmentILi128EEEEEEvvEEEEvNT_6ParamsE)
	.align		4
        /*000c*/ 	.word	index@(__assertfail)
	.align		4
        /*0010*/ 	.word	0x00000000
	.align		4
        /*0014*/ 	.word	0xfffffffe
	.align		4
        /*0018*/ 	.word	0x00000000
	.align		4
        /*001c*/ 	.word	0xfffffffd
	.align		4
        /*0020*/ 	.word	0x00000000
	.align		4
        /*0024*/ 	.word	0xfffffffc


//--------------------- .nv.constant4             --------------------------
	.section	.nv.constant4,"a",@progbits
	.align	8
	.align		8
.nv.constant4:
        /*0000*/ 	.dword	__assertfail
	.align		8
        /*0008*/ 	.dword	__unnamed_1
	.align		8
        /*0010*/ 	.dword	__unnamed_2
	.align		8
        /*0018*/ 	.dword	_ZN39_INTERNAL_7eb3cb16_4_k_cu_eda30fb5_64904cuda3std3__45__cpo5beginE
	.align		8
        /*0020*/ 	.dword	_ZN39_INTERNAL_7eb3cb16_4_k_cu_eda30fb5_64904cuda3std3__45__cpo3endE
	.align		8
        /*0028*/ 	.dword	_ZN39_INTERNAL_7eb3cb16_4_k_cu_eda30fb5_64904cuda3std3__45__cpo6cbeginE
	.align		8
        /*0030*/ 	.dword	_ZN39_INTERNAL_7eb3cb16_4_k_cu_eda30fb5_64904cuda3std3__45__cpo4cendE
	.align		8
        /*0038*/ 	.dword	_ZN39_INTERNAL_7eb3cb16_4_k_cu_eda30fb5_64904cuda3std3__441_GLOBAL__N__7eb3cb16_4_k_cu_eda30fb5_64906ignoreE
	.align		8
        /*0040*/ 	.dword	_ZN39_INTERNAL_7eb3cb16_4_k_cu_eda30fb5_64904cuda3std3__419piecewise_constructE
	.align		8
        /*0048*/ 	.dword	_ZN39_INTERNAL_7eb3cb16_4_k_cu_eda30fb5_64904cuda3std3__48in_placeE
	.align		8
        /*0050*/ 	.dword	_ZN39_INTERNAL_7eb3cb16_4_k_cu_eda30fb5_64904cuda3std6ranges3__45__cpo4swapE
	.align		8
        /*0058*/ 	.dword	_ZN39_INTERNAL_7eb3cb16_4_k_cu_eda30fb5_64904cuda3std6ranges3__45__cpo9iter_moveE
	.align		8
        /*0060*/ 	.dword	_ZN39_INTERNAL_7eb3cb16_4_k_cu_eda30fb5_64904cute7productE
	.align		8
        /*0068*/ 	.dword	_ZN39_INTERNAL_7eb3cb16_4_k_cu_eda30fb5_64904cute1_E
	.align		8
        /*0070*/ 	.dword	$str$25
	.align		8
        /*0078*/ 	.dword	$str$26
	.align		8
        /*0080*/ 	.dword	$str$27
	.align		8
        /*0088*/ 	.dword	$str$28


//--------------------- .text._ZN7cutlass13device_kernelINS_4gemm6kernel13GemmUniversalIN4cute5tupleIJiiiiEEENS1_10collective13CollectiveMmaINS1_35MainloopSm100TmaUmmaWarpSpecializedILi12ELi2ELi4ENS5_IJNS4_1CILi2EEENSA_ILi1EEESC_EEEEENS5_IJNSA_ILi64EEENSA_ILi176EEENSA_ILi32EEEEEENS_10bfloat16_tENS5_IJlSC_lEEESJ_SK_NS4_8TiledMMAINS4_8MMA_AtomIJNS4_20SM100_MMA_F16BF16_SSISJ_SJ_fLi64ELi176ELNS4_4UMMA5MajorE0ELSP_0ELNSO_7ScaleInE0ELSQ_0EEEEEENS4_6LayoutINS5_IJSC_SC_SC_EEENS5_IJNSA_ILi0EEESV_SV_EEEEENS5_IJNS4_10UnderscoreESY_SY_EEEEENS4_13SM90_TMA_LOADENS4_14ComposedLayoutINS4_7SwizzleILi2ELi4ELi3EEENS4_18smem_ptr_flag_bitsILi16EEENST_INS5_IJNSA_ILi8EEESH_EEENS5_IJSH_SC_EEEEEEEvNS4_8identityENS4_23SM90_TMA_LOAD_MULTICASTES1B_vS1C_EENS_8epilogue10collective18CollectiveEpilogueINS1F_23Sm100TmaWarpSpecializedILi2ELi1ELi88ELb1ELb0EEEJSI_NS5_IJNST_ISF_SC_EENST_ISG_SC_EEEEESJ_SK_SJ_SK_NS1F_6fusion15FusionCallbacksIS1J_NS1N_17LinearCombinationISJ_fSJ_fLNS_15FloatRoundStyleE2EEESI_S1M_JEEENS4_5SM1004TMEM4LOAD26SM100_TMEM_LOAD_16dp256b2xES11_NS12_INS13_ILi1ELi4ELi3EEES16_NST_INS5_IJS17_NSA_ILi16EEEEEENS5_IJS1Y_SC_EEEEEEENS4_17SM75_U32x4_LDSM_NENS4_14SM90_TMA_STOREES22_NS4_17SM90_U32x4_STSM_NENS4_39AutoVectorizingCopyWithAssumedAlignmentILi128EEEEEEvvEEEEvNT_6ParamsE --------------------------
	.section	.text._ZN7cutlass13device_kernelINS_4gemm6kernel13GemmUniversalIN4cute5tupleIJiiiiEEENS1_10collective13CollectiveMmaINS1_35MainloopSm100TmaUmmaWarpSpecializedILi12ELi2ELi4ENS5_IJNS4_1CILi2EEENSA_ILi1EEESC_EEEEENS5_IJNSA_ILi64EEENSA_ILi176EEENSA_ILi32EEEEEENS_10bfloat16_tENS5_IJlSC_lEEESJ_SK_NS4_8TiledMMAINS4_8MMA_AtomIJNS4_20SM100_MMA_F16BF16_SSISJ_SJ_fLi64ELi176ELNS4_4UMMA5MajorE0ELSP_0ELNSO_7ScaleInE0ELSQ_0EEEEEENS4_6LayoutINS5_IJSC_SC_SC_EEENS5_IJNSA_ILi0EEESV_SV_EEEEENS5_IJNS4_10UnderscoreESY_SY_EEEEENS4_13SM90_TMA_LOADENS4_14ComposedLayoutINS4_7SwizzleILi2ELi4ELi3EEENS4_18smem_ptr_flag_bitsILi16EEENST_INS5_IJNSA_ILi8EEESH_EEENS5_IJSH_SC_EEEEEEEvNS4_8identityENS4_23SM90_TMA_LOAD_MULTICASTES1B_vS1C_EENS_8epilogue10collective18CollectiveEpilogueINS1F_23Sm100TmaWarpSpecializedILi2ELi1ELi88ELb1ELb0EEEJSI_NS5_IJNST_ISF_SC_EENST_ISG_SC_EEEEESJ_SK_SJ_SK_NS1F_6fusion15FusionCallbacksIS1J_NS1N_17LinearCombinationISJ_fSJ_fLNS_15FloatRoundStyleE2EEESI_S1M_JEEENS4_5SM1004TMEM4LOAD26SM100_TMEM_LOAD_16dp256b2xES11_NS12_INS13_ILi1ELi4ELi3EEES16_NST_INS5_IJS17_NSA_ILi16EEEEEENS5_IJS1Y_SC_EEEEEEENS4_17SM75_U32x4_LDSM_NENS4_14SM90_TMA_STOREES22_NS4_17SM90_U32x4_STSM_NENS4_39AutoVectorizingCopyWithAssumedAlignmentILi128EEEEEEvvEEEEvNT_6ParamsE,"ax",@progbits
	.align	128
.text._ZN7cutlass13device_kernelINS_4gemm6kernel13GemmUniversalIN4cute5tupleIJiiiiEEENS1_10collective13CollectiveMmaINS1_35MainloopSm100TmaUmmaWarpSpecializedILi12ELi2ELi4ENS5_IJNS4_1CILi2EEENSA_ILi1EEESC_EEEEENS5_IJNSA_ILi64EEENSA_ILi176EEENSA_ILi32EEEEEENS_10bfloat16_tENS5_IJlSC_lEEESJ_SK_NS4_8TiledMMAINS4_8MMA_AtomIJNS4_20SM100_MMA_F16BF16_SSISJ_SJ_fLi64ELi176ELNS4_4UMMA5MajorE0ELSP_0ELNSO_7ScaleInE0ELSQ_0EEEEEENS4_6LayoutINS5_IJSC_SC_SC_EEENS5_IJNSA_ILi0EEESV_SV_EEEEENS5_IJNS4_10UnderscoreESY_SY_EEEEENS4_13SM90_TMA_LOADENS4_14ComposedLayoutINS4_7SwizzleILi2ELi4ELi3EEENS4_18smem_ptr_flag_bitsILi16EEENST_INS5_IJNSA_ILi8EEESH_EEENS5_IJSH_SC_EEEEEEEvNS4_8identityENS4_23SM90_TMA_LOAD_MULTICASTES1B_vS1C_EENS_8epilogue10collective18CollectiveEpilogueINS1F_23Sm100TmaWarpSpecializedILi2ELi1ELi88ELb1ELb0EEEJSI_NS5_IJNST_ISF_SC_EENST_ISG_SC_EEEEESJ_SK_SJ_SK_NS1F_6fusion15FusionCallbacksIS1J_NS1N_17LinearCombinationISJ_fSJ_fLNS_15FloatRoundStyleE2EEESI_S1M_JEEENS4_5SM1004TMEM4LOAD26SM100_TMEM_LOAD_16dp256b2xES11_NS12_INS13_ILi1ELi4ELi3EEES16_NST_INS5_IJS17_NSA_ILi16EEEEEENS5_IJS1Y_SC_EEEEEEENS4_17SM75_U32x4_LDSM_NENS4_14SM90_TMA_STOREES22_NS4_17SM90_U32x4_STSM_NENS4_39AutoVectorizingCopyWithAssumedAlignmentILi128EEEEEEvvEEEEvNT_6ParamsE:
        .type           _ZN7cutlass13device_kernelINS_4gemm6kernel13GemmUniversalIN4cute5tupleIJiiiiEEENS1_10collective13CollectiveMmaINS1_35MainloopSm100TmaUmmaWarpSpecializedILi12ELi2ELi4ENS5_IJNS4_1CILi2EEENSA_ILi1EEESC_EEEEENS5_IJNSA_ILi64EEENSA_ILi176EEENSA_ILi32EEEEEENS_10bfloat16_tENS5_IJlSC_lEEESJ_SK_NS4_8TiledMMAINS4_8MMA_AtomIJNS4_20SM100_MMA_F16BF16_SSISJ_SJ_fLi64ELi176ELNS4_4UMMA5MajorE0ELSP_0ELNSO_7ScaleInE0ELSQ_0EEEEEENS4_6LayoutINS5_IJSC_SC_SC_EEENS5_IJNSA_ILi0EEESV_SV_EEEEENS5_IJNS4_10UnderscoreESY_SY_EEEEENS4_13SM90_TMA_LOADENS4_14ComposedLayoutINS4_7SwizzleILi2ELi4ELi3EEENS4_18smem_ptr_flag_bitsILi16EEENST_INS5_IJNSA_ILi8EEESH_EEENS5_IJSH_SC_EEEEEEEvNS4_8identityENS4_23SM90_TMA_LOAD_MULTICASTES1B_vS1C_EENS_8epilogue10collective18CollectiveEpilogueINS1F_23Sm100TmaWarpSpecializedILi2ELi1ELi88ELb1ELb0EEEJSI_NS5_IJNST_ISF_SC_EENST_ISG_SC_EEEEESJ_SK_SJ_SK_NS1F_6fusion15FusionCallbacksIS1J_NS1N_17LinearCombinationISJ_fSJ_fLNS_15FloatRoundStyleE2EEESI_S1M_JEEENS4_5SM1004TMEM4LOAD26SM100_TMEM_LOAD_16dp256b2xES11_NS12_INS13_ILi1ELi4ELi3EEES16_NST_INS5_IJS17_NSA_ILi16EEEEEENS5_IJS1Y_SC_EEEEEEENS4_17SM75_U32x4_LDSM_NENS4_14SM90_TMA_STOREES22_NS4_17SM90_U32x4_STSM_NENS4_39AutoVectorizingCopyWithAssumedAlignmentILi128EEEEEEvvEEEEvNT_6ParamsE,@function
        .size           _ZN7cutlass13device_kernelINS_4gemm6kernel13GemmUniversalIN4cute5tupleIJiiiiEEENS1_10collective13CollectiveMmaINS1_35MainloopSm100TmaUmmaWarpSpecializedILi12ELi2ELi4ENS5_IJNS4_1CILi2EEENSA_ILi1EEESC_EEEEENS5_IJNSA_ILi64EEENSA_ILi176EEENSA_ILi32EEEEEENS_10bfloat16_tENS5_IJlSC_lEEESJ_SK_NS4_8TiledMMAINS4_8MMA_AtomIJNS4_20SM100_MMA_F16BF16_SSISJ_SJ_fLi64ELi176ELNS4_4UMMA5MajorE0ELSP_0ELNSO_7ScaleInE0ELSQ_0EEEEEENS4_6LayoutINS5_IJSC_SC_SC_EEENS5_IJNSA_ILi0EEESV_SV_EEEEENS5_IJNS4_10UnderscoreESY_SY_EEEEENS4_13SM90_TMA_LOADENS4_14ComposedLayoutINS4_7SwizzleILi2ELi4ELi3EEENS4_18smem_ptr_flag_bitsILi16EEENST_INS5_IJNSA_ILi8EEESH_EEENS5_IJSH_SC_EEEEEEEvNS4_8identityENS4_23SM90_TMA_LOAD_MULTICASTES1B_vS1C_EENS_8epilogue10collective18CollectiveEpilogueINS1F_23Sm100TmaWarpSpecializedILi2ELi1ELi88ELb1ELb0EEEJSI_NS5_IJNST_ISF_SC_EENST_ISG_SC_EEEEESJ_SK_SJ_SK_NS1F_6fusion15FusionCallbacksIS1J_NS1N_17LinearCombinationISJ_fSJ_fLNS_15FloatRoundStyleE2EEESI_S1M_JEEENS4_5SM1004TMEM4LOAD26SM100_TMEM_LOAD_16dp256b2xES11_NS12_INS13_ILi1ELi4ELi3EEES16_NST_INS5_IJS17_NSA_ILi16EEEEEENS5_IJS1Y_SC_EEEEEEENS4_17SM75_U32x4_LDSM_NENS4_14SM90_TMA_STOREES22_NS4_17SM90_U32x4_STSM_NENS4_39AutoVectorizingCopyWithAssumedAlignmentILi128EEEEEEvvEEEEvNT_6ParamsE,(.L_x_179 - _ZN7cutlass13device_kernelINS_4gemm6kernel13GemmUniversalIN4cute5tupleIJiiiiEEENS1_10collective13CollectiveMmaINS1_35MainloopSm100TmaUmmaWarpSpecializedILi12ELi2ELi4ENS5_IJNS4_1CILi2EEENSA_ILi1EEESC_EEEEENS5_IJNSA_ILi64EEENSA_ILi176EEENSA_ILi32EEEEEENS_10bfloat16_tENS5_IJlSC_lEEESJ_SK_NS4_8TiledMMAINS4_8MMA_AtomIJNS4_20SM100_MMA_F16BF16_SSISJ_SJ_fLi64ELi176ELNS4_4UMMA5MajorE0ELSP_0ELNSO_7ScaleInE0ELSQ_0EEEEEENS4_6LayoutINS5_IJSC_SC_SC_EEENS5_IJNSA_ILi0EEESV_SV_EEEEENS5_IJNS4_10UnderscoreESY_SY_EEEEENS4_13SM90_TMA_LOADENS4_14ComposedLayoutINS4_7SwizzleILi2ELi4ELi3EEENS4_18smem_ptr_flag_bitsILi16EEENST_INS5_IJNSA_ILi8EEESH_EEENS5_IJSH_SC_EEEEEEEvNS4_8identityENS4_23SM90_TMA_LOAD_MULTICASTES1B_vS1C_EENS_8epilogue10collective18CollectiveEpilogueINS1F_23Sm100TmaWarpSpecializedILi2ELi1ELi88ELb1ELb0EEEJSI_NS5_IJNST_ISF_SC_EENST_ISG_SC_EEEEESJ_SK_SJ_SK_NS1F_6fusion15FusionCallbacksIS1J_NS1N_17LinearCombinationISJ_fSJ_fLNS_15FloatRoundStyleE2EEESI_S1M_JEEENS4_5SM1004TMEM4LOAD26SM100_TMEM_LOAD_16dp256b2xES11_NS12_INS13_ILi1ELi4ELi3EEES16_NST_INS5_IJS17_NSA_ILi16EEEEEENS5_IJS1Y_SC_EEEEEEENS4_17SM75_U32x4_LDSM_NENS4_14SM90_TMA_STOREES22_NS4_17SM90_U32x4_STSM_NENS4_39AutoVectorizingCopyWithAssumedAlignmentILi128EEEEEEvvEEEEvNT_6ParamsE)
        .other          _ZN7cutlass13device_kernelINS_4gemm6kernel13GemmUniversalIN4cute5tupleIJiiiiEEENS1_10collective13CollectiveMmaINS1_35MainloopSm100TmaUmmaWarpSpecializedILi12ELi2ELi4ENS5_IJNS4_1CILi2EEENSA_ILi1EEESC_EEEEENS5_IJNSA_ILi64EEENSA_ILi176EEENSA_ILi32EEEEEENS_10bfloat16_tENS5_IJlSC_lEEESJ_SK_NS4_8TiledMMAINS4_8MMA_AtomIJNS4_20SM100_MMA_F16BF16_SSISJ_SJ_fLi64ELi176ELNS4_4UMMA5MajorE0ELSP_0ELNSO_7ScaleInE0ELSQ_0EEEEEENS4_6LayoutINS5_IJSC_SC_SC_EEENS5_IJNSA_ILi0EEESV_SV_EEEEENS5_IJNS4_10UnderscoreESY_SY_EEEEENS4_13SM90_TMA_LOADENS4_14ComposedLayoutINS4_7SwizzleILi2ELi4ELi3EEENS4_18smem_ptr_flag_bitsILi16EEENST_INS5_IJNSA_ILi8EEESH_EEENS5_IJSH_SC_EEEEEEEvNS4_8identityENS4_23SM90_TMA_LOAD_MULTICASTES1B_vS1C_EENS_8epilogue10collective18CollectiveEpilogueINS1F_23Sm100TmaWarpSpecializedILi2ELi1ELi88ELb1ELb0EEEJSI_NS5_IJNST_ISF_SC_EENST_ISG_SC_EEEEESJ_SK_SJ_SK_NS1F_6fusion15FusionCallbacksIS1J_NS1N_17LinearCombinationISJ_fSJ_fLNS_15FloatRoundStyleE2EEESI_S1M_JEEENS4_5SM1004TMEM4LOAD26SM100_TMEM_LOAD_16dp256b2xES11_NS12_INS13_ILi1ELi4ELi3EEES16_NST_INS5_IJS17_NSA_ILi16EEEEEENS5_IJS1Y_SC_EEEEEEENS4_17SM75_U32x4_LDSM_NENS4_14SM90_TMA_STOREES22_NS4_17SM90_U32x4_STSM_NENS4_39AutoVectorizingCopyWithAssumedAlignmentILi128EEEEEEvvEEEEvNT_6ParamsE,@"STO_CUDA_ENTRY STV_DEFAULT"
_ZN7cutlass13device_kernelINS_4gemm6kernel13GemmUniversalIN4cute5tupleIJiiiiEEENS1_10collective13CollectiveMmaINS1_35MainloopSm100TmaUmmaWarpSpecializedILi12ELi2ELi4ENS5_IJNS4_1CILi2EEENSA_ILi1EEESC_EEEEENS5_IJNSA_ILi64EEENSA_ILi176EEENSA_ILi32EEEEEENS_10bfloat16_tENS5_IJlSC_lEEESJ_SK_NS4_8TiledMMAINS4_8MMA_AtomIJNS4_20SM100_MMA_F16BF16_SSISJ_SJ_fLi64ELi176ELNS4_4UMMA5MajorE0ELSP_0ELNSO_7ScaleInE0ELSQ_0EEEEEENS4_6LayoutINS5_IJSC_SC_SC_EEENS5_IJNSA_ILi0EEESV_SV_EEEEENS5_IJNS4_10UnderscoreESY_SY_EEEEENS4_13SM90_TMA_LOADENS4_14ComposedLayoutINS4_7SwizzleILi2ELi4ELi3EEENS4_18smem_ptr_flag_bitsILi16EEENST_INS5_IJNSA_ILi8EEESH_EEENS5_IJSH_SC_EEEEEEEvNS4_8identityENS4_23SM90_TMA_LOAD_MULTICASTES1B_vS1C_EENS_8epilogue10collective18CollectiveEpilogueINS1F_23Sm100TmaWarpSpecializedILi2ELi1ELi88ELb1ELb0EEEJSI_NS5_IJNST_ISF_SC_EENST_ISG_SC_EEEEESJ_SK_SJ_SK_NS1F_6fusion15FusionCallbacksIS1J_NS1N_17LinearCombinationISJ_fSJ_fLNS_15FloatRoundStyleE2EEESI_S1M_JEEENS4_5SM1004TMEM4LOAD26SM100_TMEM_LOAD_16dp256b2xES11_NS12_INS13_ILi1ELi4ELi3EEES16_NST_INS5_IJS17_NSA_ILi16EEEEEENS5_IJS1Y_SC_EEEEEEENS4_17SM75_U32x4_LDSM_NENS4_14SM90_TMA_STOREES22_NS4_17SM90_U32x4_STSM_NENS4_39AutoVectorizingCopyWithAssumedAlignmentILi128EEEEEEvvEEEEvNT_6ParamsE:
[----:B------:R-:W1:Y:S01]  /*0000*/  LDC R1, c[0x0][0x37c] ;  /* 0x0000df00ff017b82 */ /* 0x000e620000000800 */
[----:B------:R-:W2:Y:S01]  /*0010*/  S2R R226, SR_TID.X ;  /* 0x0000000000e27919 */ /* 0x000ea20000002100 */
[----:B------:R-:W3:Y:S01]  /*0020*/  LDCU.64 UR8, c[0x0][0x890] ;  /* 0x00011200ff0877ac */ /* 0x000ee20008000a00 */
[----:B------:R-:W-:Y:S02]  /*0030*/  PRMT R206, RZ, 0x7610, R206 ;  /* 0x00007610ffce7816 */ /* 0x000fe400000000ce */
[----:B------:R-:W-:Y:S01]  /*0040*/  ELECT P3, URZ, PT ;  /* 0x0000000000ff782f */ /* 0x000fe20003860000 */
[----:B---3--:R-:W-:-:S04]  /*0050*/  UISETP.NE.U32.AND UP0, UPT, UR8, URZ, UPT ;  /* 0x000000ff0800728c */ /* 0x008fc8000bf05070 */
[----:B------:R-:W-:Y:S01]  /*0060*/  UISETP.NE.AND.EX UP0, UPT, UR9, URZ, UPT, UP0 ;  /* 0x000000ff0900728c */ /* 0x000fe2000bf05300 */
[----:B--2---:R-:W-:-:S05]  /*0070*/  SHF.R.U32.HI R207, RZ, 0x5, R226 ;  /* 0x00000005ffcf7819 */ /* 0x004fca00000116e2 */
[----:B------:R-:W2:Y:S02]  /*0080*/  SHFL.IDX PT, R0, R207, RZ, 0x1f ;  /* 0x00001fffcf007589 */ /* 0x000ea400000e0000 */
[----:B--2---:R-:W-:Y:S01]  /*0090*/  R2UR UR20, R0 ;  /* 0x00000000001472ca */ /* 0x004fe200000e0000 */
[----:B-1----:R-:W-:-:S14]  /*00a0*/  BRA.U UP0, `(.L_x_0) ;  /* 0x0000000100307547 */ /* 0x002fdc000b800000 */
[----:B------:R-:W1:Y:S02]  /*00b0*/  LDCU.64 UR4, c[0x0][0x888] ;  /* 0x00011100ff0477ac */ /* 0x000e640008000a00 */
[----:B-1----:R-:W-:-:S04]  /*00c0*/  UISETP.NE.U32.AND UP0, UPT, UR4, URZ, UPT ;  /* 0x000000ff0400728c */ /* 0x002fc8000bf05070 */
[----:B------:R-:W-:-:S09]  /*00d0*/  UISETP.NE.AND.EX UP0, UPT, UR5, URZ, UPT, UP0 ;  /* 0x000000ff0500728c */ /* 0x000fd2000bf05300 */
[----:B------:R-:W-:Y:S05]  /*00e0*/  BRA.U !UP0, `(.L_x_1) ;  /* 0x0000000108147547 */ /* 0x000fea000b800000 */
[----:B------:R-:W1:Y:S01]  /*00f0*/  LDC.64 R2, c[0x0][0x888] ;  /* 0x00022200ff027b82 */ /* 0x000e620000000a00 */
[----:B------:R-:W1:Y:S02]  /*0100*/  LDCU.64 UR4, c[0x0][0x358] ;  /* 0x00006b00ff0477ac */ /* 0x000e640008000a00 */
[----:B-1----:R1:W5:Y:S01]  /*0110*/  LDG.E R107, desc[UR4][R2.64] ;  /* 0x00000004026b7981 */ /* 0x002362000c1e1900 */
[----:B------:R-:W-:Y:S01]  /*0120*/  HFMA2 R206, -RZ, RZ, 0, 5.9604644775390625e-08 ;  /* 0x00000001ffce7431 */ /* 0x000fe200000001ff */
[----:B------:R-:W-:Y:S05]  /*0130*/  BRA `(.L_x_0) ;  /* 0x00000000000c7947 */ /* 0x000fea0003800000 */
.L_x_1:
[----:B------:R-:W1:Y:S01]  /*0140*/  LDCU UR4, c[0x0][0x880] ;  /* 0x00011000ff0477ac */ /* 0x000e620008000800 */
[----:B------:R-:W-:Y:S01]  /*0150*/  HFMA2 R206, -RZ, RZ, 0, 5.9604644775390625e-08 ;  /* 0x00000001ffce7431 */ /* 0x000fe200000001ff */
[----:B-1----:R-:W-:-:S07]  /*0160*/  MOV R107, UR4 ;  /* 0x00000004006b7c02 */ /* 0x002fce0008000f00 */
.L_x_0:
[----:B------:R-:W2:Y:S02]  /*0170*/  LDCU.64 UR4, c[0x0][0x8b0] ;  /* 0x00011600ff0477ac */ /* 0x000ea40008000a00 */
[----:B--2---:R-:W-:-:S04]  /*0180*/  UISETP.NE.U32.AND UP0, UPT, UR4, URZ, UPT ;  /* 0x000000ff0400728c */ /* 0x004fc8000bf05070 */
[----:B------:R-:W-:-:S09]  /*0190*/  UISETP.NE.AND.EX UP0, UPT, UR5, URZ, UPT, UP0 ;  /* 0x000000ff0500728c */ /* 0x000fd2000bf05300 */
[----:B------:R-:W-:Y:S05]  /*01a0*/  BRA.U UP0, `(.L_x_2) ;  /* 0x0000000100287547 */ /* 0x000fea000b800000 */
[----:B------:R-:W2:Y:S02]  /*01b0*/  LDCU.64 UR4, c[0x0][0x8a8] ;  /* 0x00011500ff0477ac */ /* 0x000ea40008000a00 */
[----:B--2---:R-:W-:-:S04]  /*01c0*/  UISETP.NE.U32.AND UP0, UPT, UR4, URZ, UPT ;  /* 0x000000ff0400728c */ /* 0x004fc8000bf05070 */
[----:B------:R-:W-:-:S09]  /*01d0*/  UISETP.NE.AND.EX UP0, UPT, UR5, URZ, UPT, UP0 ;  /* 0x000000ff0500728c */ /* 0x000fd2000bf05300 */
[----:B------:R-:W-:Y:S05]  /*01e0*/  BRA.U !UP0, `(.L_x_3) ;  /* 0x0000000108107547 */ /* 0x000fea000b800000 */
[----:B-1----:R-:W1:Y:S01]  /*01f0*/  LDC.64 R2, c[0x0][0x8a8] ;  /* 0x00022a00ff027b82 */ /* 0x002e620000000a00 */
[----:B------:R-:W1:Y:S02]  /*0200*/  LDCU.64 UR4, c[0x0][0x358] ;  /* 0x00006b00ff0477ac */ /* 0x000e640008000a00 */
[----:B-1----:R2:W5:Y:S01]  /*0210*/  LDG.E R105, desc[UR4][R2.64] ;  /* 0x0000000402697981 */ /* 0x002562000c1e1900 */
[----:B------:R-:W-:Y:S05]  /*0220*/  BRA `(.L_x_2) ;  /* 0x0000000000087947 */ /* 0x000fea0003800000 */
.L_x_3:
[----:B------:R-:W2:Y:S02]  /*0230*/  LDCU UR4, c[0x0][0x8a0] ;  /* 0x00011400ff0477ac */ /* 0x000ea40008000800 */
[----:B--2---:R-:W-:Y:S02]  /*0240*/  MOV R105, UR4 ;  /* 0x0000000400697c02 */ /* 0x004fe40008000f00 */
.L_x_2:
[----:B------:R-:W-:Y:S01]  /*0250*/  IMAD.U32 R0, RZ, RZ, UR20 ;  /* 0x00000014ff007e24 */ /* 0x000fe2000f8e00ff */
[----:B------:R-:W-:Y:S04]  /*0260*/  BSSY.RECONVERGENT B0, `(.L_x_4) ;  /* 0x000000c000007945 */ /* 0x000fe80003800200 */
[C---:B------:R-:W-:Y:S02]  /*0270*/  ISETP.NE.OR P1, PT, R0.reuse, 0x1, !P3 ;  /* 0x000000010000780c */ /* 0x040fe40005f25670 */
[----:B------:R-:W-:-:S11]  /*0280*/  ISETP.NE.OR P0, PT, R0, 0x3, !P3 ;  /* 0x000000030000780c */ /* 0x000fd60005f05670 */
[----:B------:R-:W-:Y:S05]  /*0290*/  @P1 BRA `(.L_x_5) ;  /* 0x0000000000201947 */ /* 0x000fea0003800000 */
[----:B------:R-:W3:Y:S02]  /*02a0*/  LDCU.64 UR4, c[0x0][0x348] ;  /* 0x00006900ff0477ac */ /* 0x000ee40008000a00 */
[----:B---3--:R-:W-:Y:S02]  /*02b0*/  UIADD3 UR6, UP1, UPT, UR4, 0x80, URZ ;  /* 0x0000008004067890 */ /* 0x008fe4000ff3e0ff */
[----:B------:R-:W-:Y:S02]  /*02c0*/  UIADD3 UR4, UP0, UPT, UR4, 0x180, URZ ;  /* 0x0000018004047890 */ /* 0x000fe4000ff1e0ff */
[----:B------:R-:W-:Y:S02]  /*02d0*/  UIADD3.X UR7, UPT, UPT, URZ, UR5, URZ, UP1, !UPT ;  /* 0x00000005ff077290 */ /* 0x000fe40008ffe4ff */
[----:B------:R-:W-:-:S07]  /*02e0*/  UIADD3.X UR5, UPT, UPT, URZ, UR5, URZ, UP0, !UPT ;  /* 0x00000005ff057290 */ /* 0x000fce00087fe4ff */
[----:B------:R3:W-:Y:S02]  /*02f0*/  UTMACCTL.PF [UR6] ;  /* 0x00000000060079b9 */ /* 0x0007e40008040000 */
[----:B------:R3:W-:Y:S02]  /*0300*/  UTMACCTL.PF [UR4] ;  /* 0x00000000040079b9 */ /* 0x0007e40008040000 */
[----:B---3--:R-:W-:Y:S01]  /*0310*/  NOP ;  /* 0x0000000000007918 */ /* 0x008fe20000000000 */
.L_x_5:
[----:B------:R-:W-:Y:S05]  /*0320*/  BSYNC.RECONVERGENT B0 ;  /* 0x0000000000007941 */ /* 0x000fea0003800200 */
.L_x_4:
[----:B------:R-:W-:Y:S04]  /*0330*/  BSSY.RECONVERGENT B0, `(.L_x_6) ;  /* 0x000000a000007945 */ /* 0x000fe80003800200 */
        /* <DEDUP_REMOVED lines=9> */
.L_x_7:
[----:B------:R-:W-:Y:S05]  /*03d0*/  BSYNC.RECONVERGENT B0 ;  /* 0x0000000000007941 */ /* 0x000fea0003800200 */
.L_x_6:
[----:B------:R-:W3:Y:S01]  /*03e0*/  LDCU.64 UR4, c[0x0][0x888] ;  /* 0x00011100ff0477ac */ /* 0x000ee20008000a00 */
[----:B------:R-:W-:Y:S02]  /*03f0*/  UISETP.EQ.U32.AND UP1, UPT, UR8, URZ, UPT ;  /* 0x000000ff0800728c */ /* 0x000fe4000bf22070 */
[----:B------:R-:W-:Y:S02]  /*0400*/  UPLOP3.LUT UP3, UPT, UPT, UPT, UPT, 0x80, 0x8 ;  /* 0x000000000008789c */ /* 0x000fe40003f6f070 */
[----:B---3--:R-:W-:-:S04]  /*0410*/  UISETP.NE.U32.AND UP0, UPT, UR4, URZ, UPT ;  /* 0x000000ff0400728c */ /* 0x008fc8000bf05070 */
[----:B------:R-:W-:-:S04]  /*0420*/  UISETP.NE.AND.EX UP2, UPT, UR5, URZ, UPT, UP0 ;  /* 0x000000ff0500728c */ /* 0x000fc8000bf45300 */
[----:B------:R-:W-:-:S04]  /*0430*/  UISETP.EQ.OR.EX UP4, UPT, UR9, URZ, !UP2, UP1 ;  /* 0x000000ff0900728c */ /* 0x000fc8000d782710 */
[----:B------:R-:W-:-:S06]  /*0440*/  UP2UR UR4, UPR, URZ, 0x10 ;  /* 0x00000010ff047883 */ /* 0x000fcc0008000000 */
[----:B------:R-:W-:Y:S01]  /*0450*/  MOV R220, UR4 ;  /* 0x0000000400dc7c02 */ /* 0x000fe20008000f00 */
[----:B------:R-:W-:Y:S06]  /*0460*/  BRA.U !UP4, `(.L_x_8) ;  /* 0x000000010c207547 */ /* 0x000fec000b800000 */
[----:B------:R-:W-:Y:S01]  /*0470*/  UISETP.NE.U32.AND UP1, UPT, UR8, URZ, UPT ;  /* 0x000000ff0800728c */ /* 0x000fe2000bf25070 */
[----:B-----5:R-:W-:Y:S01]  /*0480*/  FSETP.NEU.AND P0, PT, R107, RZ, PT ;  /* 0x000000ff6b00720b */ /* 0x020fe20003f0d000 */
[----:B------:R-:W-:Y:S02]  /*0490*/  USEL UR4, URZ, 0xffffffff, UP2 ;  /* 0xffffffffff047887 */ /* 0x000fe40009000000 */
[----:B------:R-:W-:-:S10]  /*04a0*/  UISETP.NE.AND.EX UP1, UPT, UR9, URZ, UPT, UP1 ;  /* 0x000000ff0900728c */ /* 0x000fd4000bf25310 */
[----:B------:R-:W-:Y:S01]  /*04b0*/  VOTEU.ANY UP0, P0 ;  /* 0x0000000000ff7886 */ /* 0x000fe20000000100 */
[----:B------:R-:W-:-:S04]  /*04c0*/  @!UP1 USEL UR4, URZ, 0xffffffff, UP0 ;  /* 0xffffffffff049887 */ /* 0x000fc80008000000 */
[----:B------:R-:W-:-:S04]  /*04d0*/  ULOP3.LUT UR4, UR4, 0x1, URZ, 0xc0, !UPT ;  /* 0x0000000104047892 */ /* 0x000fc8000f8ec0ff */
[----:B------:R-:W-:-:S11]  /*04e0*/  UISETP.NE.U32.AND UP3, UPT, UR4, 0x1, UPT ;  /* 0x000000010400788c */ /* 0x000fd6000bf65070 */
.L_x_8:
[----:B-12---:R-:W1:Y:S02]  /*04f0*/  SHFL.IDX PT, R2, R207, RZ, 0x1f ;  /* 0x00001fffcf027589 */ /* 0x006e6400000e0000 */
[----:B-1----:R-:W-:-:S13]  /*0500*/  ISETP.NE.AND P0, PT, R2, RZ, PT ;  /* 0x000000ff0200720c */ /* 0x002fda0003f05270 */
[----:B------:R-:W-:Y:S05]  /*0510*/  @P0 BRA `(.L_x_9) ;  /* 0x0000000000a40947 */ /* 0x000fea0003800000 */
[----:B------:R-:W-:Y:S01]  /*0520*/  ELECT P0, URZ, PT ;  /* 0x0000000000ff782f */ /* 0x000fe20003800000 */
[----:B------:R-:W-:-:S12]  /*0530*/  BSSY.RECONVERGENT B0, `(.L_x_9) ;  /* 0x0000027000007945 */ /* 0x000fd80003800200 */
[----:B------:R-:W-:Y:S05]  /*0540*/  @!P0 BRA `(.L_x_10) ;  /* 0x0000000000948947 */ /* 0x000fea0003800000 */
[----:B------:R-:W1:Y:S01]  /*0550*/  S2UR UR4, SR_CgaCtaId ;  /* 0x00000000000479c3 */ /* 0x000e620000008800 */
[----:B------:R-:W-:Y:S01]  /*0560*/  UMOV UR5, 0x400 ;  /* 0x0000040000057882 */ /* 0x000fe20000000000 */
[----:B------:R-:W-:Y:S01]  /*0570*/  UMOV UR8, 0x1 ;  /* 0x0000000100087882 */ /* 0x000fe20000000000 */
[----:B------:R-:W-:Y:S01]  /*0580*/  UMOV UR6, 0x2 ;  /* 0x0000000200067882 */ /* 0x000fe20000000000 */
[----:B------:R-:W-:-:S04]  /*0590*/  UIADD3 UR8, UPT, UPT, -UR8, 0x100000, URZ ;  /* 0x0010000008087890 */ /* 0x000fc8000fffe1ff */
[----:B------:R-:W-:Y:S02]  /*05a0*/  USHF.L.U32 UR9, UR8, 0xb, URZ ;  /* 0x0000000b08097899 */ /* 0x000fe400080006ff */
[----:B------:R-:W-:Y:S02]  /*05b0*/  USHF.L.U32 UR8, UR8, 0x1, URZ ;  /* 0x0000000108087899 */ /* 0x000fe400080006ff */
[----:B------:R-:W-:-:S04]  /*05c0*/  UIADD3 UR6, UPT, UPT, -UR6, 0x100000, URZ ;  /* 0x0010000006067890 */ /* 0x000fc8000fffe1ff */
[----:B------:R-:W-:Y:S02]  /*05d0*/  USHF.L.U32 UR7, UR6, 0xb, URZ ;  /* 0x0000000b06077899 */ /* 0x000fe400080006ff */
[----:B------:R-:W-:Y:S02]  /*05e0*/  USHF.L.U32 UR6, UR6, 0x1, URZ ;  /* 0x0000000106067899 */ /* 0x000fe400080006ff */
[----:B-1----:R-:W-:Y:S01]  /*05f0*/  ULEA UR4, UR4, UR5, 0x18 ;  /* 0x0000000504047291 */ /* 0x002fe2000f8ec0ff */
[----:B------:R-:W1:Y:S11]  /*0600*/  FENCE.VIEW.ASYNC.S ;  /* 0x00000000000073c6 */ /* 0x000e760000000000 */
[----:B-1----:R1:W2:Y:S01]  /*0610*/  SYNCS.EXCH.64 URZ, [UR4], UR8 ;  /* 0x0000000804ff75b2 */ /* 0x0022a20008000100 */
[----:B------:R1:W3:Y:S01]  /*0620*/  SYNCS.EXCH.64 URZ, [UR4+0x60], UR6 ;  /* 0x0000600604ff75b2 */ /* 0x0002e20008000100 */
[----:B------:R1:W4:Y:S01]  /*0630*/  SYNCS.EXCH.64 URZ, [UR4+0x8], UR8 ;  /* 0x0000080804ff75b2 */ /* 0x0003220008000100 */
[----:B------:R1:W1:Y:S01]  /*0640*/  SYNCS.EXCH.64 URZ, [UR4+0x68], UR6 ;  /* 0x0000680604ff75b2 */ /* 0x0002620008000100 */
        /* <DEDUP_REMOVED lines=20> */
[----:B--2---:R-:W-:Y:S01]  /*0790*/  NOP ;  /* 0x0000000000007918 */ /* 0x004fe20000000000 */
.L_x_10:
[----:B-1----:R-:W-:Y:S05]  /*07a0*/  BSYNC.RECONVERGENT B0 ;  /* 0x0000000000007941 */ /* 0x002fea0003800200 */
.L_x_9:
[----:B------:R-:W1:Y:S01]  /*07b0*/  SHFL.IDX PT, R2, R207, RZ, 0x1f ;  /* 0x00001fffcf027589 */ /* 0x000e6200000e0000 */
[----:B------:R-:W-:Y:S01]  /*07c0*/  NOP ;  /* 0x0000000000007918 */ /* 0x000fe20000000000 */
[----:B-1----:R-:W-:-:S13]  /*07d0*/  ISETP.NE.AND P0, PT, R2, 0x1, PT ;  /* 0x000000010200780c */ /* 0x002fda0003f05270 */
[----:B------:R-:W-:Y:S05]  /*07e0*/  @P0 BRA `(.L_x_11) ;  /* 0x0000000000480947 */ /* 0x000fea0003800000 */
        /* <DEDUP_REMOVED lines=9> */
[----:B------:R-:W-:Y:S01]  /*0880*/  USHF.L.U32 UR6, UR6, 0x1, URZ ;  /* 0x0000000106067899 */ /* 0x000fe200080006ff */
[----:B------:R-:W-:Y:S01]  /*0890*/  ELECT P0, URZ, PT ;  /* 0x0000000000ff782f */ /* 0x000fe20003800000 */
[----:B-1----:R-:W-:Y:S01]  /*08a0*/  ULEA UR4, UR4, UR5, 0x18 ;  /* 0x0000000504047291 */ /* 0x002fe2000f8ec0ff */
[----:B------:R-:W1:Y:S11]  /*08b0*/  FENCE.VIEW.ASYNC.S ;  /* 0x00000000000073c6 */ /* 0x000e760000000000 */
[----:B-1----:R1:W2:Y:S01]  /*08c0*/  SYNCS.EXCH.64 URZ, [UR4+0xc0], UR8 ;  /* 0x0000c00804ff75b2 */ /* 0x0022a20008000100 */
[----:B------:R1:W1:Y:S01]  /*08d0*/  SYNCS.EXCH.64 URZ, [UR4+0xd0], UR6 ;  /* 0x0000d00604ff75b2 */ /* 0x0002620008000100 */
[----:B------:R1:W1:Y:S01]  /*08e0*/  SYNCS.EXCH.64 URZ, [UR4+0xc8], UR8 ;  /* 0x0000c80804ff75b2 */ /* 0x0002620008000100 */
[----:B------:R1:W1:Y:S01]  /*08f0*/  SYNCS.EXCH.64 URZ, [UR4+0xd8], UR6 ;  /* 0x0000d80604ff75b2 */ /* 0x0002620008000100 */
[----:B------:R-:W-:Y:S01]  /*0900*/  NOP ;  /* 0x0000000000007918 */ /* 0x000fe20000000000 */
.L_x_11:
[----:B------:R-:W3:Y:S01]  /*0910*/  SHFL.IDX PT, R2, R207, RZ, 0x1f ;  /* 0x00001fffcf027589 */ /* 0x000ee200000e0000 */
[----:B------:R-:W-:Y:S01]  /*0920*/  NOP ;  /* 0x0000000000007918 */ /* 0x000fe20000000000 */
[----:B---3--:R-:W-:-:S13]  /*0930*/  ISETP.NE.AND P0, PT, R2, 0x3, PT ;  /* 0x000000030200780c */ /* 0x008fda0003f05270 */
[----:B------:R-:W-:Y:S05]  /*0940*/  @P0 BRA `(.L_x_12) ;  /* 0x0000000000300947 */ /* 0x000fea0003800000 */
[----:B-1----:R-:W1:Y:S01]  /*0950*/  S2UR UR4, SR_CgaCtaId ;  /* 0x00000000000479c3 */ /* 0x002e620000008800 */
[----:B------:R-:W-:Y:S01]  /*0960*/  UMOV UR6, 0x400 ;  /* 0x0000040000067882 */ /* 0x000fe20000000000 */
[----:B------:R-:W-:Y:S01]  /*0970*/  UMOV UR5, 0x20 ;  /* 0x0000002000057882 */ /* 0x000fe20000000000 */
[----:B------:R-:W-:Y:S01]  /*0980*/  ELECT P0, URZ, PT ;  /* 0x0000000000ff782f */ /* 0x000fe20003800000 */
[----:B-1----:R-:W-:Y:S02]  /*0990*/  ULEA UR6, UR4, UR6, 0x18 ;  /* 0x0000000604067291 */ /* 0x002fe4000f8ec0ff */
[----:B------:R-:W-:-:S04]  /*09a0*/  UIADD3 UR4, UPT, UPT, -UR5, 0x100000, URZ ;  /* 0x0010000005047890 */ /* 0x000fc8000fffe1ff */
[----:B------:R-:W-:Y:S02]  /*09b0*/  USHF.L.U32 UR5, UR4, 0xb, URZ ;  /* 0x0000000b04057899 */ /* 0x000fe400080006ff */
[----:B------:R-:W-:Y:S01]  /*09c0*/  USHF.L.U32 UR4, UR4, 0x1, URZ ;  /* 0x0000000104047899 */ /* 0x000fe200080006ff */
[----:B------:R-:W1:Y:S11]  /*09d0*/  FENCE.VIEW.ASYNC.S ;  /* 0x00000000000073c6 */ /* 0x000e760000000000 */
[----:B-1----:R3:W1:Y:S01]  /*09e0*/  SYNCS.EXCH.64 URZ, [UR6+0xe0], UR4 ;  /* 0x0000e00406ff75b2 */ /* 0x0026620008000100 */
[----:B------:R3:W1:Y:S02]  /*09f0*/  SYNCS.EXCH.64 URZ, [UR6+0xe8], UR4 ;  /* 0x0000e80406ff75b2 */ /* 0x0006640008000100 */
[----:B---3--:R-:W-:Y:S01]  /*0a00*/  NOP ;  /* 0x0000000000007918 */ /* 0x008fe20000000000 */
.L_x_12:
[----:B------:R-:W3:Y:S01]  /*0a10*/  SHFL.IDX PT, R2, R207, RZ, 0x1f ;  /* 0x00001fffcf027589 */ /* 0x000ee200000e0000 */
[----:B------:R-:W-:Y:S01]  /*0a20*/  NOP ;  /* 0x0000000000007918 */ /* 0x000fe20000000000 */
[----:B---3--:R-:W-:-:S13]  /*0a30*/  ISETP.NE.AND P0, PT, R2, 0x4, PT ;  /* 0x000000040200780c */ /* 0x008fda0003f05270 */
[----:B------:R-:W-:Y:S05]  /*0a40*/  @P0 BRA `(.L_x_13) ;  /* 0x00000000004c0947 */ /* 0x000fea0003800000 */
[----:B-1----:R-:W1:Y:S01]  /*0a50*/  S2UR UR6, SR_CgaCtaId ;  /* 0x00000000000679c3 */ /* 0x002e620000008800 */
[----:B------:R-:W-:Y:S01]  /*0a60*/  UMOV UR4, 0x1e0 ;  /* 0x000001e000047882 */ /* 0x000fe20000000000 */
[----:B------:R-:W-:Y:S01]  /*0a70*/  UMOV UR5, 0x400 ;  /* 0x0000040000057882 */ /* 0x000fe20000000000 */
[----:B------:R-:W-:Y:S01]  /*0a80*/  USEL UR4, UR4, 0x1a0, UP3 ;  /* 0x000001a004047887 */ /* 0x000fe20009800000 */
[----:B------:R-:W-:Y:S01]  /*0a90*/  UMOV UR8, 0x1 ;  /* 0x0000000100087882 */ /* 0x000fe20000000000 */
[----:B------:R-:W-:Y:S01]  /*0aa0*/  ELECT P0, URZ, PT ;  /* 0x0000000000ff782f */ /* 0x000fe20003800000 */
[----:B------:R-:W-:-:S04]  /*0ab0*/  UIADD3 UR8, UPT, UPT, -UR8, 0x100000, URZ ;  /* 0x0010000008087890 */ /* 0x000fc8000fffe1ff */
[----:B------:R-:W-:Y:S02]  /*0ac0*/  USHF.L.U32 UR9, UR8, 0xb, URZ ;  /* 0x0000000b08097899 */ /* 0x000fe400080006ff */
[----:B------:R-:W-:Y:S02]  /*0ad0*/  USHF.L.U32 UR8, UR8, 0x1, URZ ;  /* 0x0000000108087899 */ /* 0x000fe400080006ff */
[----:B-1----:R-:W-:Y:S02]  /*0ae0*/  ULEA UR6, UR6, UR5, 0x18 ;  /* 0x0000000506067291 */ /* 0x002fe4000f8ec0ff */
[----:B------:R-:W-:-:S04]  /*0af0*/  UIADD3 UR4, UPT, UPT, -UR4, 0x100000, URZ ;  /* 0x0010000004047890 */ /* 0x000fc8000fffe1ff */
[----:B------:R-:W-:Y:S02]  /*0b00*/  USHF.L.U32 UR5, UR4, 0xb, URZ ;  /* 0x0000000b04057899 */ /* 0x000fe400080006ff */
[----:B------:R-:W-:Y:S01]  /*0b10*/  USHF.L.U32 UR4, UR4, 0x1, URZ ;  /* 0x0000000104047899 */ /* 0x000fe200080006ff */
[----:B------:R-:W1:Y:S03]  /*0b20*/  FENCE.VIEW.ASYNC.S ;  /* 0x00000000000073c6 */ /* 0x000e660000000000 */
[----:B-1----:R3:W1:Y:S08]  /*0b30*/  SYNCS.EXCH.64 URZ, [UR6+0xf0], UR8 ;  /* 0x0000f00806ff75b2 */ /* 0x0026700008000100 */
[----:B------:R3:W1:Y:S01]  /*0b40*/  SYNCS.EXCH.64 URZ, [UR6+0x100], UR4 ;  /* 0x0001000406ff75b2 */ /* 0x0006620008000100 */
[----:B------:R3:W1:Y:S01]  /*0b50*/  SYNCS.EXCH.64 URZ, [UR6+0xf8], UR8 ;  /* 0x0000f80806ff75b2 */ /* 0x0006620008000100 */
[----:B------:R3:W1:Y:S02]  /*0b60*/  SYNCS.EXCH.64 URZ, [UR6+0x108], UR4 ;  /* 0x0001080406ff75b2 */ /* 0x0006640008000100 */
[----:B---3--:R-:W-:Y:S01]  /*0b70*/  NOP ;  /* 0x0000000000007918 */ /* 0x008fe20000000000 */
.L_x_13:
[----:B------:R-:W3:Y:S01]  /*0b80*/  SHFL.IDX PT, R2, R207, RZ, 0x1f ;  /* 0x00001fffcf027589 */ /* 0x000ee200000e0000 */
[----:B------:R-:W-:Y:S01]  /*0b90*/  NOP ;  /* 0x0000000000007918 */ /* 0x000fe20000000000 */
[----:B---3--:R-:W-:-:S13]  /*0ba0*/  ISETP.NE.AND P0, PT, R2, 0x5, PT ;  /* 0x000000050200780c */ /* 0x008fda0003f05270 */
[----:B------:R-:W-:Y:S05]  /*0bb0*/  @P0 BRA `(.L_x_14) ;  /* 0x0000000000580947 */ /* 0x000fea0003800000 */
[----:B-1----:R-:W1:Y:S01]  /*0bc0*/  S2UR UR4, SR_CgaCtaId ;  /* 0x00000000000479c3 */ /* 0x002e620000008800 */
        /* <DEDUP_REMOVED lines=12> */
[----:B-1----:R3:W1:Y:S01]  /*0c90*/  SYNCS.EXCH.64 URZ, [UR4+0x110], UR8 ;  /* 0x0001100804ff75b2 */ /* 0x0026620008000100 */
[----:B------:R3:W1:Y:S01]  /*0ca0*/  SYNCS.EXCH.64 URZ, [UR4+0x130], UR6 ;  /* 0x0001300604ff75b2 */ /* 0x0006620008000100 */
[----:B------:R3:W1:Y:S01]  /*0cb0*/  SYNCS.EXCH.64 URZ, [UR4+0x118], UR8 ;  /* 0x0001180804ff75b2 */ /* 0x0006620008000100 */
[----:B------:R3:W1:Y:S01]  /*0cc0*/  SYNCS.EXCH.64 URZ, [UR4+0x138], UR6 ;  /* 0x0001380604ff75b2 */ /* 0x0006620008000100 */
[----:B------:R3:W1:Y:S01]  /*0cd0*/  SYNCS.EXCH.64 URZ, [UR4+0x120], UR8 ;  /* 0x0001200804ff75b2 */ /* 0x0006620008000100 */
[----:B------:R3:W1:Y:S01]  /*0ce0*/  SYNCS.EXCH.64 URZ, [UR4+0x140], UR6 ;  /* 0x0001400604ff75b2 */ /* 0x0006620008000100 */
[----:B------:R3:W1:Y:S01]  /*0cf0*/  SYNCS.EXCH.64 URZ, [UR4+0x128], UR8 ;  /* 0x0001280804ff75b2 */ /* 0x0006620008000100 */
[----:B------:R3:W1:Y:S02]  /*0d00*/  SYNCS.EXCH.64 URZ, [UR4+0x148], UR6 ;  /* 0x0001480604ff75b2 */ /* 0x0006640008000100 */
[----:B---3--:R-:W-:Y:S01]  /*0d10*/  NOP ;  /* 0x0000000000007918 */ /* 0x008fe20000000000 */
.L_x_14:
[----:B------:R-:W3:Y:S01]  /*0d20*/  SHFL.IDX PT, R2, R207, RZ, 0x1f ;  /* 0x00001fffcf027589 */ /* 0x000ee200000e0000 */
[----:B------:R-:W1:Y:S01]  /*0d30*/  S2UR UR44, SR_CgaCtaId ;  /* 0x00000000002c79c3 */ /* 0x000e620000008800 */
[----:B------:R-:W-:Y:S01]  /*0d40*/  NOP ;  /* 0x0000000000007918 */ /* 0x000fe20000000000 */
[----:B---3--:R-:W-:-:S13]  /*0d50*/  ISETP.NE.AND P0, PT, R2, 0x3, PT ;  /* 0x000000030200780c */ /* 0x008fda0003f05270 */
[----:B-1----:R-:W-:Y:S05]  /*0d60*/  @P0 BRA `(.L_x_15) ;  /* 0x0000000000340947 */ /* 0x002fea0003800000 */
[----:B------:R-:W-:Y:S01]  /*0d70*/  UMOV UR4, 0x400 ;  /* 0x0000040000047882 */ /* 0x000fe20000000000 */
[----:B------:R-:W-:Y:S01]  /*0d80*/  UMOV UR6, 0x20 ;  /* 0x0000002000067882 */ /* 0x000fe20000000000 */
[----:B------:R-:W-:Y:S02]  /*0d90*/  ULEA UR4, UR44, UR4, 0x18 ;  /* 0x000000042c047291 */ /* 0x000fe4000f8ec0ff */
[----:B------:R-:W-:-:S04]  /*0da0*/  UIADD3 UR6, UPT, UPT, -UR6, 0x100000, URZ ;  /* 0x0010000006067890 */ /* 0x000fc8000fffe1ff */
[----:B------:R-:W-:Y:S02]  /*0db0*/  USHF.L.U32 UR7, UR6, 0xb, URZ ;  /* 0x0000000b06077899 */ /* 0x000fe400080006ff */
[----:B------:R-:W-:Y:S01]  /*0dc0*/  USHF.L.U32 UR6, UR6, 0x1, URZ ;  /* 0x0000000106067899 */ /* 0x000fe200080006ff */
[----:B------:R-:W-:Y:S01]  /*0dd0*/  ELECT P0, URZ, PT ;  /* 0x0000000000ff782f */ /* 0x000fe20003800000 */
[----:B------:R-:W1:Y:S10]  /*0de0*/  FENCE.VIEW.ASYNC.S ;  /* 0x00000000000073c6 */ /* 0x000e740000000000 */
[----:B-1----:R1:W3:Y:S01]  /*0df0*/  SYNCS.EXCH.64 URZ, [UR4+0x150], UR6 ;  /* 0x0001500604ff75b2 */ /* 0x0022e20008000100 */
[----:B------:R1:W1:Y:S01]  /*0e00*/  SYNCS.EXCH.64 URZ, [UR4+0x160], UR6 ;  /* 0x0001600604ff75b2 */ /* 0x0002620008000100 */
[----:B------:R1:W1:Y:S01]  /*0e10*/  SYNCS.EXCH.64 URZ, [UR4+0x158], UR6 ;  /* 0x0001580604ff75b2 */ /* 0x0002620008000100 */
[----:B------:R1:W1:Y:S01]  /*0e20*/  SYNCS.EXCH.64 URZ, [UR4+0x168], UR6 ;  /* 0x0001680604ff75b2 */ /* 0x0002620008000100 */
[----:B------:R-:W-:Y:S01]  /*0e30*/  NOP ;  /* 0x0000000000007918 */ /* 0x000fe20000000000 */
.L_x_15:
[----:B------:R-:W2:Y:S01]  /*0e40*/  LDCU UR24, c[0x0][0x36c] ;  /* 0x00006d80ff1877ac */ /* 0x000ea20008000800 */
[----:B------:R-:W-:Y:S01]  /*0e50*/  ISETP.NE.OR P3, PT, R0, 0x2, !P3 ;  /* 0x000000020000780c */ /* 0x000fe20005f65670 */
[----:B------:R-:W-:Y:S01]  /*0e60*/  NOP ;  /* 0x0000000000007918 */ /* 0x000fe20000000000 */
[----:B------:R-:W-:Y:S01]  /*0e70*/  LOP3.LUT R0, R226, 0x1f, RZ, 0xc0, !PT ;  /* 0x0000001fe2007812 */ /* 0x000fe200078ec0ff */
[----:B------:R-:W-:Y:S02]  /*0e80*/  UISETP.NE.AND UP4, UPT, UR20, 0x2, UPT ;  /* 0x000000021400788c */ /* 0x000fe4000bf85270 */
[----:B------:R-:W-:Y:S02]  /*0e90*/  UISETP.NE.AND UP5, UPT, UR20, URZ, UPT ;  /* 0x000000ff1400728c */ /* 0x000fe4000bfa5270 */
[----:B--2---:R-:W-:-:S09]  /*0ea0*/  UISETP.EQ.U32.AND UP0, UPT, UR24, 0x1, UPT ;  /* 0x000000011800788c */ /* 0x004fd2000bf02070 */
[----:B------:R-:W-:Y:S05]  /*0eb0*/  BRA.U !UP0, `(.L_x_16) ;  /* 0x0000000108087547 */ /* 0x000fea000b800000 */
[----:B-1-34-:R-:W-:Y:S01]  /*0ec0*/  UCGABAR_ARV ;  /* 0x00000000000079c7 */ /* 0x01afe20008000000 */
[----:B------:R-:W-:Y:S05]  /*0ed0*/  BRA `(.L_x_17) ;  /* 0x0000000000047947 */ /* 0x000fea0003800000 */
.L_x_16:
[----:B-1-34-:R-:W-:Y:S01]  /*0ee0*/  NOP ;  /* 0x0000000000007918 */ /* 0x01afe20000000000 */
.L_x_17:
[----:B------:R-:W1:Y:S01]  /*0ef0*/  S2UR UR7, SR_CTAID.X ;  /* 0x00000000000779c3 */ /* 0x000e620000002500 */
[----:B------:R-:W-:-:S05]  /*0f00*/  CS2R.32 R219, SR_CgaSize ;  /* 0x0000000000db7805 */ /* 0x000fca0000008a00 */
[----:B------:R-:W-:-:S05]  /*0f10*/  IMAD R219, R219, -0xa0, RZ ;  /* 0xffffff60dbdb7824 */ /* 0x000fca00078e02ff */
[----:B------:R-:W-:-:S14]  /*0f20*/  R2UR UR5, R219 ;  /* 0x00000000db0572ca */ /* 0x000fdc00000e0000 */
[----:B------:R-:W2:Y:S01]  /*0f30*/  LDCU UR5, c[0x0][UR5+0x2b0] ;  /* 0x00005600050577ac */ /* 0x000ea20008000800 */
[----:B------:R-:W-:-:S05]  /*0f40*/  CS2R.32 R219, SR_CgaSize ;  /* 0x0000000000db7805 */ /* 0x000fca0000008a00 */
[----:B------:R-:W-:-:S05]  /*0f50*/  IMAD R219, R219, -0xa0, RZ ;  /* 0xffffff60dbdb7824 */ /* 0x000fca00078e02ff */
[----:B------:R-:W-:-:S14]  /*0f60*/  R2UR UR4, R219 ;  /* 0x00000000db0472ca */ /* 0x000fdc00000e0000 */
[----:B------:R-:W3:Y:S01]  /*0f70*/  LDCU UR4, c[0x0][UR4+0x2b4] ;  /* 0x00005680040477ac */ /* 0x000ee20008000800 */
[----:B------:R-:W4:Y:S01]  /*0f80*/  S2UR UR8, SR_CTAID.Y ;  /* 0x00000000000879c3 */ /* 0x000f220000002600 */
[----:B------:R-:W-:-:S05]  /*0f90*/  CS2R.32 R219, SR_CgaSize ;  /* 0x0000000000db7805 */ /* 0x000fca0000008a00 */
[----:B------:R-:W-:-:S05]  /*0fa0*/  IMAD R219, R219, -0xa0, RZ ;  /* 0xffffff60dbdb7824 */ /* 0x000fca00078e02ff */
[----:B------:R-:W-:-:S14]  /*0fb0*/  R2UR UR9, R219 ;  /* 0x00000000db0972ca */ /* 0x000fdc00000e0000 */
[----:B------:R-:W3:Y:S01]  /*0fc0*/  LDCU UR9, c[0x0][UR9+0x2a0] ;  /* 0x00005400090977ac */ /* 0x000ee20008000800 */
[----:B------:R-:W-:-:S05]  /*0fd0*/  CS2R.32 R219, SR_CgaSize ;  /* 0x0000000000db7805 */ /* 0x000fca0000008a00 */
[----:B------:R-:W-:-:S05]  /*0fe0*/  IMAD R219, R219, -0xa0, RZ ;  /* 0xffffff60dbdb7824 */ /* 0x000fca00078e02ff */
[----:B------:R-:W-:-:S14]  /*0ff0*/  R2UR UR10, R219 ;  /* 0x00000000db0a72ca */ /* 0x000fdc00000e0000 */
[----:B------:R-:W3:Y:S01]  /*1000*/  LDCU UR10, c[0x0][UR10+0x2a4] ;  /* 0x000054800a0a77ac */ /* 0x000ee20008000800 */
[----:B------:R-:W3:Y:S01]  /*1010*/  S2UR UR36, SR_CTAID.Z ;  /* 0x00000000002479c3 */ /* 0x000ee20000002700 */
[----:B------:R-:W3:Y:S01]  /*1020*/  LDCU UR21, c[0x0][0xb24] ;  /* 0x00016480ff1577ac */ /* 0x000ee20008000800 */
[----:B------:R-:W3:Y:S01]  /*1030*/  LDCU UR42, c[0x0][0xb24] ;  /* 0x00016480ff2a77ac */ /* 0x000ee20008000800 */
[----:B-1----:R-:W-:Y:S01]  /*1040*/  I2FP.F32.U32 R3, UR7 ;  /* 0x0000000700037c45 */ /* 0x002fe20008201000 */
[----:B------:R-:W1:Y:S04]  /*1050*/  LDCU UR23, c[0x0][0xb30] ;  /* 0x00016600ff1777ac */ /* 0x000e680008000800 */
[----:B--2---:R-:W-:Y:S01]  /*1060*/  FMUL R3, R3, UR5 ;  /* 0x0000000503037c20 */ /* 0x004fe20008400000 */
[----:B------:R-:W-:Y:S01]  /*1070*/  UMOV UR47, UR7 ;  /* 0x00000007002f7c82 */ /* 0x000fe20008000000 */
[----:B----4-:R-:W-:Y:S01]  /*1080*/  I2FP.F32.U32 R2, UR8 ;  /* 0x0000000800027c45 */ /* 0x010fe20008201000 */
[----:B------:R-:W-:-:S03]  /*1090*/  UMOV UR56, UR8 ;  /* 0x0000000800387c82 */ /* 0x000fc60008000000 */
[----:B------:R-:W2:Y:S01]  /*10a0*/  F2I.U32.TRUNC.NTZ R3, R3 ;  /* 0x0000000300037305 */ /* 0x000ea2000020f000 */
[----:B---3--:R-:W-:Y:S01]  /*10b0*/  FMUL R2, R2, UR4 ;  /* 0x0000000402027c20 */ /* 0x008fe20008400000 */
[----:B------:R-:W-:-:S04]  /*10c0*/  ULOP3.LUT UR4, UR44, 0x1, URZ, 0xc0, !UPT ;  /* 0x000000012c047892 */ /* 0x000fc8000f8ec0ff */
[----:B------:R-:W-:Y:S02]  /*10d0*/  UISETP.NE.U32.AND UP6, UPT, UR4, 0x1, UPT ;  /* 0x000000010400788c */ /* 0x000fe4000bfc5070 */
[----:B------:R-:W3:Y:S02]  /*10e0*/  F2I.U32.TRUNC.NTZ R2, R2 ;  /* 0x0000000200027305 */ /* 0x000ee4000020f000 */
[----:B------:R-:W-:Y:S01]  /*10f0*/  USEL UR4, URZ, 0xb00, UP6 ;  /* 0x00000b00ff047887 */ /* 0x000fe2000b000000 */
[----:B--2---:R-:W-:Y:S02]  /*1100*/  R2UR UR6, R3 ;  /* 0x00000000030672ca */ /* 0x004fe400000e0000 */
[----:B---3--:R-:W-:Y:S02]  /*1110*/  R2UR UR5, R2 ;  /* 0x00000000020572ca */ /* 0x008fe400000e0000 */
[----:B------:R-:W-:-:S09]  /*1120*/  PRMT R2, RZ, 0x7610, R2 ;  /* 0x00007610ff027816 */ /* 0x000fd20000000002 */
[----:B------:R-:W-:-:S04]  /*1130*/  UIADD3 UR6, UPT, UPT, -UR6, URZ, URZ ;  /* 0x000000ff06067290 */ /* 0x000fc8000fffe1ff */
[----:B------:R-:W-:Y:S02]  /*1140*/  UIMAD UR6, UR9, UR6, UR7 ;  /* 0x00000006090672a4 */ /* 0x000fe4000f8e0207 */
[----:B------:R-:W-:-:S04]  /*1150*/  UIADD3 UR5, UPT, UPT, -UR5, URZ, URZ ;  /* 0x000000ff05057290 */ /* 0x000fc8000fffe1ff */
[----:B------:R-:W-:Y:S01]  /*1160*/  IMAD.U32 R219, RZ, RZ, UR6 ;  /* 0x00000006ffdb7e24 */ /* 0x000fe2000f8e00ff */
[----:B------:R-:W-:-:S06]  /*1170*/  UIMAD UR5, UR10, UR5, UR8 ;  /* 0x000000050a0572a4 */ /* 0x000fcc000f8e0208 */
[----:B------:R-:W-:Y:S01]  /*1180*/  IMAD.U32 R218, RZ, RZ, UR5 ;  /* 0x00000005ffda7e24 */ /* 0x000fe2000f8e00ff */
[----:B-1----:R-:W-:Y:S06]  /*1190*/  BRA.U UP5, `(.L_x_18) ;  /* 0x00000001052c7547 */ /* 0x002fec000b800000 */
[----:B------:R-:W-:Y:S02]  /*11a0*/  R2UR UR6, R218 ;  /* 0x00000000da0672ca */ /* 0x000fe400000e0000 */
[----:B------:R-:W-:-:S11]  /*11b0*/  R2UR UR7, R219 ;  /* 0x00000000db0772ca */ /* 0x000fd600000e0000 */
[----:B------:R-:W-:-:S04]  /*11c0*/  UISETP.NE.AND UP0, UPT, UR6, URZ, UPT ;  /* 0x000000ff0600728c */ /* 0x000fc8000bf05270 */
[----:B------:R-:W-:Y:S02]  /*11d0*/  USEL UR5, URZ, 0x2, UP0 ;  /* 0x00000002ff057887 */ /* 0x000fe40008000000 */
[----:B------:R-:W-:-:S04]  /*11e0*/  UISETP.NE.AND UP0, UPT, UR6, URZ, UPT ;  /* 0x000000ff0600728c */ /* 0x000fc8000bf05270 */
[----:B------:R-:W-:-:S04]  /*11f0*/  UISETP.EQ.OR UP0, UPT, UR7, URZ, !UP0 ;  /* 0x000000ff0700728c */ /* 0x000fc8000c702670 */
[----:B------:R-:W-:Y:S02]  /*1200*/  USEL UR6, URZ, 0x1, !UP0 ;  /* 0x00000001ff067887 */ /* 0x000fe4000c000000 */
[----:B------:R-:W-:-:S04]  /*1210*/  UISETP.NE.AND UP0, UPT, UR7, 0x1, UPT ;  /* 0x000000010700788c */ /* 0x000fc8000bf05270 */
[----:B------:R-:W-:-:S04]  /*1220*/  USEL UR5, UR5, 0x2, UP0 ;  /* 0x0000000205057887 */ /* 0x000fc80008000000 */
[----:B------:R-:W-:-:S06]  /*1230*/  UIADD3 UR5, UPT, UPT, UR6, UR5, URZ ;  /* 0x0000000506057290 */ /* 0x000fcc000fffe0ff */
[----:B------:R-:W-:-:S07]  /*1240*/  IMAD.U32 R2, RZ, RZ, UR5 ;  /* 0x00000005ff027e24 */ /* 0x000fce000f8e00ff */
.L_x_18:
[----:B------:R-:W-:-:S09]  /*1250*/  UISETP.GE.AND UP0, UPT, UR21, 0x1, UPT ;  /* 0x000000011500788c */ /* 0x000fd2000bf06270 */
[----:B------:R-:W-:Y:S05]  /*1260*/  BRA.U !UP0, `(.L_x_19) ;  /* 0x0000000108d07547 */ /* 0x000fea000b800000 */
[----:B------:R-:W1:Y:S01]  /*1270*/  LDCU UR22, c[0x0][0xb0c] ;  /* 0x00016180ff1677ac */ /* 0x000e620008000800 */
[----:B------:R-:W2:Y:S01]  /*1280*/  LDCU.128 UR16, c[0x0][0xb10] ;  /* 0x00016200ff1077ac */ /* 0x000ea20008000c00 */
[----:B------:R-:W3:Y:S01]  /*1290*/  LDCU UR7, c[0x0][0x370] ;  /* 0x00006e00ff0777ac */ /* 0x000ee20008000800 */
[----:B------:R-:W-:Y:S02]  /*12a0*/  UISETP.NE.AND UP1, UPT, UR21, 0x1, UPT ;  /* 0x000000011500788c */ /* 0x000fe4000bf25270 */
[----:B-1----:R-:W-:Y:S02]  /*12b0*/  UISETP.NE.AND UP0, UPT, UR22, 0x1, UPT ;  /* 0x000000011600788c */ /* 0x002fe4000bf05270 */
[----:B--2---:R-:W-:Y:S02]  /*12c0*/  UIMAD.WIDE.U32 UR10, UR47, UR16, URZ ;  /* 0x000000102f0a72a5 */ /* 0x004fe4000f8e00ff */
[----:B---3--:R-:W-:-:S05]  /*12d0*/  UIMAD.WIDE.U32 UR8, UR7, UR16, URZ ;  /* 0x00000010070872a5 */ /* 0x008fca000f8e00ff */
[----:B------:R-:W-:Y:S01]  /*12e0*/  UMOV UR6, UR11 ;  /* 0x0000000b00067c82 */ /* 0x000fe20008000000 */
[----:B------:R-:W-:Y:S02]  /*12f0*/  UIMAD.WIDE.U32 UR10, UR56, UR19, URZ ;  /* 0x00000013380a72a5 */ /* 0x000fe4000f8e00ff */
[----:B------:R-:W-:Y:S01]  /*1300*/  USHF.R.U32.HI UR6, URZ, UR17, UR6 ;  /* 0x00000011ff067299 */ /* 0x000fe20008011606 */
[----:B------:R-:W-:Y:S02]  /*1310*/  UMOV UR8, UR9 ;  /* 0x0000000900087c82 */ /* 0x000fe40008000000 */
[----:B------:R-:W-:Y:S02]  /*1320*/  @UP0 USHF.R.U32.HI UR7, URZ, UR17, UR8 ;  /* 0x00000011ff070299 */ /* 0x000fe40008011608 */
[----:B------:R-:W1:Y:S01]  /*1330*/  LDCU UR8, c[0x0][0x374] ;  /* 0x00006e80ff0877ac */ /* 0x000e620008000800 */
[----:B------:R-:W2:Y:S01]  /*1340*/  LDCU UR9, c[0x0][0xb20] ;  /* 0x00016400ff0977ac */ /* 0x000ea20008000800 */
[----:B------:R-:W-:-:S02]  /*1350*/  UMOV UR5, UR11 ;  /* 0x0000000b00057c82 */ /* 0x000fc40008000000 */
[----:B------:R-:W3:Y:S01]  /*1360*/  LDCU.64 UR10, c[0x0][0xb28] ;  /* 0x00016500ff0a77ac */ /* 0x000ee20008000a00 */
[----:B------:R-:W-:Y:S02]  /*1370*/  USEL UR6, UR47, UR6, !UP0 ;  /* 0x000000062f067287 */ /* 0x000fe4000c000000 */
[----:B------:R-:W-:Y:S02]  /*1380*/  UISETP.NE.AND UP0, UPT, UR18, 0x1, UPT ;  /* 0x000000011200788c */ /* 0x000fe4000bf05270 */
[----:B-1----:R-:W-:Y:S02]  /*1390*/  UIMAD.WIDE.U32 UR12, UR8, UR19, URZ ;  /* 0x00000013080c72a5 */ /* 0x002fe4000f8e00ff */
[----:B--2---:R-:W-:-:S05]  /*13a0*/  USHF.R.U32.HI UR5, URZ, UR9, UR5 ;  /* 0x00000009ff057299 */ /* 0x004fca0008011605 */
[----:B------:R-:W-:Y:S01]  /*13b0*/  UMOV UR12, UR13 ;  /* 0x0000000d000c7c82 */ /* 0x000fe20008000000 */
[----:B------:R-:W-:Y:S02]  /*13c0*/  USEL UR5, UR56, UR5, !UP0 ;  /* 0x0000000538057287 */ /* 0x000fe4000c000000 */
[----:B------:R-:W-:Y:S02]  /*13d0*/  @UP0 USHF.R.U32.HI UR8, URZ, UR9, UR12 ;  /* 0x00000009ff080299 */ /* 0x000fe4000801160c */
[----:B---3--:R-:W-:Y:S02]  /*13e0*/  UIMAD.WIDE.U32 UR14, UR7, UR10, URZ ;  /* 0x0000000a070e72a5 */ /* 0x008fe4000f8e00ff */
[----:B------:R-:W-:-:S05]  /*13f0*/  UIMAD.WIDE.U32 UR12, UR8, UR10, URZ ;  /* 0x0000000a080c72a5 */ /* 0x000fca000f8e00ff */
[----:B------:R-:W-:Y:S02]  /*1400*/  UMOV UR14, UR15 ;  /* 0x0000000f000e7c82 */ /* 0x000fe40008000000 */
[----:B------:R-:W-:Y:S01]  /*1410*/  UMOV UR12, UR13 ;  /* 0x0000000d000c7c82 */ /* 0x000fe20008000000 */
[----:B------:R-:W-:Y:S02]  /*1420*/  @UP1 USHF.R.U32.HI UR7, URZ, UR11, UR14 ;  /* 0x0000000bff071299 */ /* 0x000fe4000801160e */
[----:B------:R-:W-:Y:S02]  /*1430*/  @UP1 USHF.R.U32.HI UR8, URZ, UR11, UR12 ;  /* 0x0000000bff081299 */ /* 0x000fe4000801160c */
[----:B------:R-:W-:Y:S02]  /*1440*/  UIMAD.WIDE.U32 UR12, UR5, UR10, URZ ;  /* 0x0000000a050c72a5 */ /* 0x000fe4000f8e00ff */
[----:B------:R-:W-:Y:S02]  /*1450*/  UIMAD UR8, UR8, UR21, URZ ;  /* 0x00000015080872a4 */ /* 0x000fe4000f8e02ff */
[----:B------:R-:W-:-:S02]  /*1460*/  UIMAD UR9, UR7, UR21, URZ ;  /* 0x00000015070972a4 */ /* 0x000fc4000f8e02ff */
[----:B------:R-:W-:-:S04]  /*1470*/  UISETP.GE.AND UP0, UPT, UR5, UR8, UPT ;  /* 0x000000080500728c */ /* 0x000fc8000bf06270 */
[----:B------:R-:W-:Y:S02]  /*1480*/  UISETP.GE.OR UP0, UPT, UR6, UR9, UP0 ;  /* 0x000000090600728c */ /* 0x000fe40008706670 */
[----:B------:R-:W-:-:S03]  /*1490*/  UIMAD.WIDE.U32 UR8, UR6, UR10, URZ ;  /* 0x0000000a060872a5 */ /* 0x000fc6000f8e00ff */
[----:B------:R-:W-:Y:S02]  /*14a0*/  UMOV UR10, UR13 ;  /* 0x0000000d000a7c82 */ /* 0x000fe40008000000 */
[----:B------:R-:W-:-:S04]  /*14b0*/  USHF.R.U32.HI UR10, URZ, UR11, UR10 ;  /* 0x0000000bff0a7299 */ /* 0x000fc8000801160a */
[----:B------:R-:W-:Y:S02]  /*14c0*/  USEL UR8, UR5, UR10, !UP1 ;  /* 0x0000000a05087287 */ /* 0x000fe4000c800000 */
[----:B------:R-:W-:Y:S02]  /*14d0*/  @!UP0 USHF.R.U32.HI UR9, URZ, UR11, UR9 ;  /* 0x0000000bff098299 */ /* 0x000fe40008011609 */
[----:B------:R-:W-:Y:S02]  /*14e0*/  UIADD3 UR10, UPT, UPT, -UR8, URZ, URZ ;  /* 0x000000ff080a7290 */ /* 0x000fe4000fffe1ff */
[----:B------:R-:W-:Y:S02]  /*14f0*/  @!UP0 USEL UR9, UR6, UR9, !UP1 ;  /* 0x0000000906098287 */ /* 0x000fe4000c800000 */
[----:B------:R-:W-:Y:S02]  /*1500*/  UIMAD UR10, UR21, UR10, UR5 ;  /* 0x0000000a150a72a4 */ /* 0x000fe4000f8e0205 */
[----:B------:R-:W-:-:S02]  /*1510*/  UIADD3 UR11, UPT, UPT, -UR6, URZ, URZ ;  /* 0x000000ff060b7290 */ /* 0x000fc4000fffe1ff */
[----:B------:R-:W-:Y:S02]  /*1520*/  @!UP0 UIMAD UR10, UR10, UR7, UR9 ;  /* 0x000000070a0a82a4 */ /* 0x000fe4000f8e0209 */
[----:B------:R-:W-:Y:S02]  /*1530*/  @!UP0 UIADD3 UR8, UPT, UPT, UR8, -UR9, URZ ;  /* 0x8000000908088290 */ /* 0x000fe4000fffe0ff */
[----:B------:R-:W-:Y:S02]  /*1540*/  UIADD3 UR7, UPT, UPT, -UR5, URZ, URZ ;  /* 0x000000ff05077290 */ /* 0x000fe4000fffe1ff */
[----:B------:R-:W-:Y:S02]  /*1550*/  @!UP0 UIMAD UR5, UR8, UR21, UR6 ;  /* 0x00000015080582a4 */ /* 0x000fe4000f8e0206 */
[----:B------:R-:W-:Y:S02]  /*1560*/  UIMAD UR56, UR18, UR7, UR56 ;  /* 0x00000007123872a4 */ /* 0x000fe4000f8e0238 */
[----:B------:R-:W-:Y:S01]  /*1570*/  UIMAD UR47, UR22, UR11, UR47 ;  /* 0x0000000b162f72a4 */ /* 0x000fe2000f8e022f */
[----:B------:R-:W-:Y:S01]  /*1580*/  @!UP0 UMOV UR6, UR10 ;  /* 0x0000000a00068c82 */ /* 0x000fe20008000000 */
[----:B------:R-:W-:-:S02]  /*1590*/  UIMAD UR56, UR5, UR18, UR56 ;  /* 0x00000012053872a4 */ /* 0x000fc4000f8e0238 */
[----:B------:R-:W-:-:S12]  /*15a0*/  UIMAD UR47, UR6, UR22, UR47 ;  /* 0x00000016062f72a4 */ /* 0x000fd8000f8e022f */
.L_x_19:
[----:B------:R-:W-:-:S09]  /*15b0*/  UISETP.NE.AND UP0, UPT, UR23, 0x1, UPT ;  /* 0x000000011700788c */ /* 0x000fd2000bf05270 */
[----:B------:R-:W-:Y:S05]  /*15c0*/  BRA.U UP0, `(.L_x_20) ;  /* 0x0000000100447547 */ /* 0x000fea000b800000 */
[----:B------:R-:W1:Y:S01]  /*15d0*/  LDCU.128 UR8, c[0x0][0xb10] ;  /* 0x00016200ff0877ac */ /* 0x000e620008000c00 */
[----:B------:R-:W2:Y:S01]  /*15e0*/  LDCU UR12, c[0x0][0xb0c] ;  /* 0x00016180ff0c77ac */ /* 0x000ea20008000800 */
[----:B-1----:R-:W-:Y:S02]  /*15f0*/  UIMAD.WIDE.U32 UR6, UR47, UR8, URZ ;  /* 0x000000082f0672a5 */ /* 0x002fe4000f8e00ff */
[----:B--2---:R-:W-:-:S05]  /*1600*/  UISETP.NE.AND UP0, UPT, UR12, 0x1, UPT ;  /* 0x000000010c00788c */ /* 0x004fca000bf05270 */
[----:B------:R-:W-:Y:S02]  /*1610*/  UMOV UR6, UR7 ;  /* 0x0000000700067c82 */ /* 0x000fe40008000000 */
[----:B------:R-:W-:Y:S02]  /*1620*/  USHF.R.U32.HI UR6, URZ, UR9, UR6 ;  /* 0x00000009ff067299 */ /* 0x000fe40008011606 */
[----:B------:R-:W1:Y:S01]  /*1630*/  LDCU UR7, c[0x0][0xb20] ;  /* 0x00016400ff0777ac */ /* 0x000e620008000800 */
[----:B------:R-:W-:Y:S02]  /*1640*/  UIMAD.WIDE.U32 UR8, UR56, UR11, URZ ;  /* 0x0000000b380872a5 */ /* 0x000fe4000f8e00ff */
[----:B------:R-:W-:Y:S02]  /*1650*/  USEL UR6, UR47, UR6, !UP0 ;  /* 0x000000062f067287 */ /* 0x000fe4000c000000 */
[----:B------:R-:W-:-:S03]  /*1660*/  UISETP.NE.AND UP0, UPT, UR10, 0x1, UPT ;  /* 0x000000010a00788c */ /* 0x000fc6000bf05270 */
[----:B------:R-:W-:Y:S02]  /*1670*/  UMOV UR5, UR9 ;  /* 0x0000000900057c82 */ /* 0x000fe40008000000 */
[----:B-1----:R-:W-:-:S04]  /*1680*/  USHF.R.U32.HI UR5, URZ, UR7, UR5 ;  /* 0x00000007ff057299 */ /* 0x002fc80008011605 */
[----:B------:R-:W-:-:S04]  /*1690*/  USEL UR5, UR56, UR5, !UP0 ;  /* 0x0000000538057287 */ /* 0x000fc8000c000000 */
[----:B------:R-:W-:Y:S02]  /*16a0*/  UIADD3 UR7, UPT, UPT, UR6, -UR5, URZ ;  /* 0x8000000506077290 */ /* 0x000fe4000fffe0ff */
[----:B------:R-:W-:Y:S02]  /*16b0*/  UIADD3 UR5, UPT, UPT, -UR6, UR5, URZ ;  /* 0x0000000506057290 */ /* 0x000fe4000fffe1ff */
[----:B------:R-:W-:Y:S02]  /*16c0*/  UIMAD UR56, UR7, UR10, UR56 ;  /* 0x0000000a073872a4 */ /* 0x000fe4000f8e0238 */
[----:B------:R-:W-:-:S12]  /*16d0*/  UIMAD UR47, UR5, UR12, UR47 ;  /* 0x0000000c052f72a4 */ /* 0x000fd8000f8e022f */
.L_x_20:
[----:B------:R-:W-:Y:S02]  /*16e0*/  UISETP.EQ.U32.AND UP0, UPT, UR24, 0x1, UPT ;  /* 0x000000011800788c */ /* 0x000fe4000bf02070 */
[----:B------:R-:W-:-:S07]  /*16f0*/  UISETP.NE.AND UP1, UPT, UR20, 0x2, UPT ;  /* 0x000000021400788c */ /* 0x000fce000bf25270 */
[----:B------:R-:W-:Y:S05]  /*1700*/  BRA.U !UP0, `(.L_x_21) ;  /* 0x00000001080c7547 */ /* 0x000fea000b800000 */
[----:B------:R-:W-:Y:S01]  /*1710*/  UCGABAR_WAIT ;  /* 0x0000000000007dc7 */ /* 0x000fe20008000000 */
[----:B------:R-:W-:Y:S01]  /*1720*/  CCTL.IVALL ;  /* 0x00000000ff00798f */ /* 0x000fe20002000000 */
[----:B------:R-:W-:Y:S05]  /*1730*/  BRA `(.L_x_22) ;  /* 0x0000000000047947 */ /* 0x000fea0003800000 */
.L_x_21:
[----:B------:R-:W-:Y:S06]  /*1740*/  BAR.SYNC.DEFER_BLOCKING 0x0 ;  /* 0x0000000000007b1d */ /* 0x000fec0000010000 */
.L_x_22:
[----:B------:R-:W-:Y:S05]  /*1750*/  BRA.U UP1, `(.L_x_23) ;  /* 0x0000001501e47547 */ /* 0x000fea000b800000 */
[----:B------:R-:W1:Y:S01]  /*1760*/  LDCU UR7, c[0x0][0x38c] ;  /* 0x00007180ff0777ac */ /* 0x000e620008000800 */
[----:B------:R-:W-:Y:S01]  /*1770*/  PLOP3.LUT P1, PT, PT, PT, UP3, 0x80, 0x8 ;  /* 0x000000000008781c */ /* 0x000fe20003f2f038 */
[----:B------:R-:W-:Y:S01]  /*1780*/  IMAD.MOV.U32 R12, RZ, RZ, 0x1 ;  /* 0x00000001ff0c7424 */ /* 0x000fe200078e00ff */
[----:B------:R-:W-:Y:S01]  /*1790*/  ISETP.EQ.OR P2, PT, R0, RZ, P3 ;  /* 0x000000ff0000720c */ /* 0x000fe20001f42670 */
[----:B------:R-:W-:Y:S01]  /*17a0*/  UISETP.NE.AND UP0, UPT, UR20, URZ, UPT ;  /* 0x000000ff1400728c */ /* 0x000fe2000bf05270 */
[----:B------:R-:W-:Y:S01]  /*17b0*/  PLOP3.LUT P1, PT, P1, PT, PT, 0x8, 0x80 ;  /* 0x000000000080781c */ /* 0x000fe20000f2e170 */
[----:B------:R-:W-:Y:S01]  /*17c0*/  USEL UR26, URZ, 0x1, UP4 ;  /* 0x00000001ff1a7887 */ /* 0x000fe2000a000000 */
[----:B------:R-:W-:Y:S01]  /*17d0*/  CS2R R10, SRZ ;  /* 0x00000000000a7805 */ /* 0x000fe2000001ff00 */
[----:B------:R-:W-:Y:S01]  /*17e0*/  UMOV UR15, 0x400 ;  /* 0x00000400000f7882 */ /* 0x000fe20000000000 */
[----:B------:R-:W-:Y:S01]  /*17f0*/  IMAD.MOV.U32 R9, RZ, RZ, RZ ;  /* 0x000000ffff097224 */ /* 0x000fe200078e00ff */
[----:B------:R-:W-:Y:S01]  /*1800*/  USEL UR26, UR26, 0x2, UP0 ;  /* 0x000000021a1a7887 */ /* 0x000fe20008000000 */
[----:B------:R-:W-:Y:S01]  /*1810*/  IMAD.MOV.U32 R8, RZ, RZ, 0x1 ;  /* 0x00000001ff087424 */ /* 0x000fe200078e00ff */
[----:B------:R-:W-:Y:S01]  /*1820*/  ULEA UR15, UR44, UR15, 0x18 ;  /* 0x0000000f2c0f7291 */ /* 0x000fe2000f8ec0ff */
[----:B------:R-:W2:Y:S01]  /*1830*/  LDCU UR40, c[0x0][0x370] ;  /* 0x00006e00ff2877ac */ /* 0x000ea20008000800 */
[----:B-1----:R-:W-:Y:S01]  /*1840*/  UIADD3 UR6, UPT, UPT, UR7, 0x1f, URZ ;  /* 0x0000001f07067890 */ /* 0x002fe2000fffe0ff */
[----:B------:R-:W1:Y:S03]  /*1850*/  LDCU.64 UR28, c[0x0][0x348] ;  /* 0x00006900ff1c77ac */ /* 0x000e660008000a00 */
[----:B------:R-:W-:-:S02]  /*1860*/  USHF.R.S32.HI UR5, URZ, 0x1f, UR6 ;  /* 0x0000001fff057899 */ /* 0x000fc40008011406 */
[----:B------:R-:W-:Y:S02]  /*1870*/  USHF.R.U32.HI UR46, URZ, 0x5, UR4 ;  /* 0x00000005ff2e7899 */ /* 0x000fe40008011604 */
[----:B------:R-:W-:Y:S02]  /*1880*/  ULEA.HI UR5, UR5, UR6, URZ, 0x5 ;  /* 0x0000000605057291 */ /* 0x000fe4000f8f28ff */
[----:B------:R-:W-:Y:S02]  /*1890*/  UIADD3 UR6, UPT, UPT, UR7, -0x1, URZ ;  /* 0xffffffff07067890 */ /* 0x000fe4000fffe0ff */
[----:B------:R-:W-:Y:S02]  /*18a0*/  USHF.R.S32.HI UR43, URZ, 0x5, UR5 ;  /* 0x00000005ff2b7899 */ /* 0x000fe40008011405 */
[----:B------:R-:W-:Y:S02]  /*18b0*/  UISETP.GE.U32.AND UP1, UPT, UR6, -0x3f, UPT ;  /* 0xffffffc10600788c */ /* 0x000fe4000bf26070 */
[----:B------:R-:W-:-:S02]  /*18c0*/  UISETP.LT.U32.AND UP0, UPT, UR43, 0xc, UPT ;  /* 0x0000000c2b00788c */ /* 0x000fc4000bf01070 */
[----:B------:R-:W-:Y:S02]  /*18d0*/  UIADD3 UR5, UPT, UPT, UR15, 0x1600, URZ ;  /* 0x000016000f057890 */ /* 0x000fe4000fffe0ff */
[----:B------:R-:W-:Y:S02]  /*18e0*/  USEL UR41, UR43, 0xc, UP0 ;  /* 0x0000000c2b297887 */ /* 0x000fe40008000000 */
[----:B------:R-:W-:Y:S02]  /*18f0*/  @UP6 UIADD3 UR5, UPT, UPT, UR15, URZ, URZ ;  /* 0x000000ff0f056290 */ /* 0x000fe4000fffe0ff */
[----:B------:R-:W-:Y:S02]  /*1900*/  UIADD3 UR21, UPT, UPT, UR41, -0x1, URZ ;  /* 0xffffffff29157890 */ /* 0x000fe4000fffe0ff */
[----:B------:R-:W-:Y:S02]  /*1910*/  @UP1 UIADD3 UR21, UPT, UPT, UR41, URZ, URZ ;  /* 0x000000ff29151290 */ /* 0x000fe4000fffe0ff */
[----:B------:R-:W-:Y:S01]  /*1920*/  UIADD3 UR48, UPT, UPT, UR7, 0x3e, URZ ;  /* 0x0000003e07307890 */ /* 0x000fe2000fffe0ff */
[----:B------:R-:W3:Y:S01]  /*1930*/  LDCU UR39, c[0x0][0x374] ;  /* 0x00006e80ff2777ac */ /* 0x000ee20008000800 */
[----:B------:R-:W-:-:S02]  /*1940*/  UIADD3 UR5, UPT, UPT, UR5, 0x17300, URZ ;  /* 0x0001730005057890 */ /* 0x000fc4000fffe0ff */
[----:B------:R-:W-:Y:S02]  /*1950*/  UIADD3 UR45, UPT, UPT, UR43, -UR41, URZ ;  /* 0x800000292b2d7290 */ /* 0x000fe4000fffe0ff */
[----:B------:R-:W-:Y:S01]  /*1960*/  UIADD3 UR21, UPT, UPT, UR21, 0x1, URZ ;  /* 0x0000000115157890 */ /* 0x000fe2000fffe0ff */
[----:B-12---:R-:W-:-:S11]  /*1970*/  UMOV UR13, URZ ;  /* 0x000000ff000d7c82 */ /* 0x006fd60008000000 */
.L_x_43:
[----:B------:R-:W-:-:S09]  /*1980*/  UISETP.NE.AND UP0, UPT, UR44, URZ, UPT ;  /* 0x000000ff2c00728c */ /* 0x000fd2000bf05270 */
[----:B-1----:R-:W-:Y:S05]  /*1990*/  BRA.U UP0, `(.L_x_24) ;  /* 0x0000000100287547 */ /* 0x002fea000b800000 */
[----:B------:R-:W-:Y:S02]  /*19a0*/  LEA R0, R9, UR15, 0x3 ;  /* 0x0000000f09007c11 */ /* 0x000fe4000f8e18ff */
[----:B------:R-:W-:-:S04]  /*19b0*/  SHF.L.U32 R3, R8, 0x1f, RZ ;  /* 0x0000001f08037819 */ /* 0x000fc800000006ff */
[----:B------:R-:W1:Y:S02]  /*19c0*/  SYNCS.PHASECHK.TRANS64.TRYWAIT P0, [R0+URZ+0x160], R3 ;  /* 0x00016003000075a7 */ /* 0x000e6400080011ff */
[----:B-1----:R-:W-:Y:S05]  /*19d0*/  @!P0 BRA `(.L_x_25) ;  /* 0x0000007800a48947 */ /* 0x002fea0003800000 */
.L_x_128:
[----:B------:R2:W-:Y:S01]  /*19e0*/  SYNCS.ARRIVE.TRANS64.A1T0 RZ, [R0+URZ+0x150], RZ ;  /* 0x000150ff00ff79a7 */ /* 0x0005e200081000ff */
[----:B------:R-:W-:-:S05]  /*19f0*/  VIADD R9, R9, 0x1 ;  /* 0x0000000109097836 */ /* 0x000fca0000000000 */
[----:B------:R-:W-:-:S04]  /*1a00*/  ISETP.NE.AND P0, PT, R9, 0x2, PT ;  /* 0x000000020900780c */ /* 0x000fc80003f05270 */
[----:B-1----:R-:W-:Y:S02]  /*1a10*/  SEL R3, RZ, 0x1, P0 ;  /* 0x00000001ff037807 */ /* 0x002fe40000000000 */
[----:B------:R-:W-:Y:S02]  /*1a20*/  SEL R9, R9, RZ, P0 ;  /* 0x000000ff09097207 */ /* 0x000fe40000000000 */
[----:B------:R-:W-:-:S07]  /*1a30*/  LOP3.LUT R8, R8, R3, RZ, 0x3c, !PT ;  /* 0x0000000308087212 */ /* 0x000fce00078e3cff */
.L_x_24:
[----:B------:R-:W-:Y:S01]  /*1a40*/  ULEA UR6, UR13, UR15, 0x3 ;  /* 0x0000000f0d067291 */ /* 0x000fe2000f8e18ff */
[----:B--2---:R-:W-:Y:S01]  /*1a50*/  SHF.L.U32 R0, R12, 0x1f, RZ ;  /* 0x0000001f0c007819 */ /* 0x004fe200000006ff */
[----:B------:R-:W-:Y:S02]  /*1a60*/  UISETP.GE.U32.AND UP0, UPT, UR48, 0x3f, UPT ;  /* 0x0000003f3000788c */ /* 0x000fe4000bf06070 */
[----:B------:R-:W-:Y:S02]  /*1a70*/  USHF.L.U32 UR35, UR47, 0x6, URZ ;  /* 0x000000062f237899 */ /* 0x000fe400080006ff */
[----:B------:R-:W-:Y:S01]  /*1a80*/  UIMAD UR19, UR56, 0xb0, UR46 ;  /* 0x000000b0381378a4 */ /* 0x000fe2000f8e022e */
[----:B------:R-:W-:Y:S02]  /*1a90*/  UMOV UR14, URZ ;  /* 0x000000ff000e7c82 */ /* 0x000fe40008000000 */
[----:B------:R1:W2:Y:S02]  /*1aa0*/  SYNCS.PHASECHK.TRANS64.TRYWAIT P0, [UR6+0x60], R0 ;  /* 0x00006000ff0075a7 */ /* 0x0002a40008001106 */
[----:B------:R-:W-:Y:S07]  /*1ab0*/  BRA.U !UP0, `(.L_x_26) ;  /* 0x0000000108c07547 */ /* 0x000fee000b800000 */
[----:B------:R-:W-:Y:S01]  /*1ac0*/  UMOV UR8, URZ ;  /* 0x000000ff00087c82 */ /* 0x000fe20008000000 */
[----:B------:R-:W-:-:S05]  /*1ad0*/  UMOV UR7, UR13 ;  /* 0x0000000d00077c82 */ /* 0x000fca0008000000 */
.L_x_32:
[----:B--2---:R-:W-:Y:S01]  /*1ae0*/  @!P3 MOV R2, 0x3c00 ;  /* 0x00003c000002b802 */ /* 0x004fe20000000f00 */
[----:B----4-:R-:W-:Y:S01]  /*1af0*/  ULEA UR33, UR7, UR15, 0x3 ;  /* 0x0000000f07217291 */ /* 0x010fe2000f8e18ff */
[----:B-12---:R-:W-:Y:S11]  /*1b00*/  @P0 BRA `(.L_x_27) ;  /* 0x00000000000c0947 */ /* 0x006ff60003800000 */
[----:B------:R-:W-:Y:S04]  /*1b10*/  SHF.L.U32 R3, R12, 0x1f, RZ ;  /* 0x0000001f0c037819 */ /* 0x000fe800000006ff */
[----:B------:R-:W2:Y:S02]  /*1b20*/  SYNCS.PHASECHK.TRANS64.TRYWAIT P0, [UR33+0x60], R3 ;  /* 0x00006003ff0075a7 */ /* 0x000ea40008001121 */
[----:B--2---:R-:W-:Y:S05]  /*1b30*/  @!P0 BRA `(.L_x_28) ;  /* 0x0000007800608947 */ /* 0x004fea0003800000 */
.L_x_27:
[----:B------:R2:W-:Y:S01]  /*1b40*/  @!P3 SYNCS.ARRIVE.TRANS64 RZ, [UR33], R2 ;  /* 0x00000002ffffb9a7 */ /* 0x0005e20008000021 */
[----:B------:R-:W-:Y:S04]  /*1b50*/  ULOP3.LUT UR6, UR26, 0x2, URZ, 0xfc, !UPT ;  /* 0x000000021a067892 */ /* 0x000fe8000f8efcff */
[----:B------:R-:W-:Y:S09]  /*1b60*/  UISETP.NE.AND UP0, UPT, UR6, 0x2, UPT ;  /* 0x000000020600788c */ /* 0x000ff2000bf05270 */
[----:B------:R-:W-:Y:S05]  /*1b70*/  BRA.U UP0, `(.L_x_29) ;  /* 0x0000000100047547 */ /* 0x000fea000b800000 */
[----:B---3--:R-:W-:Y:S05]  /*1b80*/  BPT.TRAP 0x1 ;  /* 0x000000040000795c */ /* 0x008fea0000300000 */
.L_x_29:
[----:B------:R-:W-:Y:S04]  /*1b90*/  BSSY.RECONVERGENT B0, `(.L_x_30) ;  /* 0x0000003000007945 */ /* 0x000fe80003800200 */
[----:B------:R-:W-:Y:S05]  /*1ba0*/  @P2 BRA `(.L_x_31) ;  /* 0x0000000000042947 */ /* 0x000fea0003800000 */
[----:B---3--:R-:W-:Y:S05]  /*1bb0*/  BPT.TRAP 0x1 ;  /* 0x000000040000795c */ /* 0x008fea0000300000 */
.L_x_31:
[----:B---3--:R-:W-:Y:S05]  /*1bc0*/  BSYNC.RECONVERGENT B0 ;  /* 0x0000000000007941 */ /* 0x008fea0003800200 */
.L_x_30:
[----:B------:R-:W-:Y:S02]  /*1bd0*/  UIADD3 UR6, UPT, UPT, UR7, 0x1, URZ ;  /* 0x0000000107067890 */ /* 0x000fe4000fffe0ff */
[----:B------:R-:W-:Y:S02]  /*1be0*/  UIADD3 UR22, UP1, UPT, UR28, 0x80, URZ ;  /* 0x000000801c167890 */ /* 0x000fe4000ff3e0ff */
[----:B------:R-:W-:Y:S02]  /*1bf0*/  UISETP.NE.AND UP0, UPT, UR6, 0xc, UPT ;  /* 0x0000000c0600788c */ /* 0x000fe4000bf05270 */
[----:B------:R-:W-:Y:S02]  /*1c00*/  ULEA UR32, UR7, UR15, 0xc ;  /* 0x0000000f07207291 */ /* 0x000fe4000f8e60ff */
[----:B------:R-:W-:Y:S02]  /*1c10*/  USEL UR9, URZ, 0x1, UP0 ;  /* 0x00000001ff097887 */ /* 0x000fe40008000000 */
[----:B------:R-:W-:Y:S02]  /*1c20*/  USEL UR13, UR6, URZ, UP0 ;  /* 0x000000ff060d7287 */ /* 0x000fe40008000000 */
[----:B------:R-:W-:Y:S02]  /*1c30*/  USHF.L.U32 UR34, UR8, 0x5, URZ ;  /* 0x0000000508227899 */ /* 0x000fe400080006ff */
[----:B------:R-:W-:Y:S01]  /*1c40*/  ULEA UR6, UR13, UR15, 0x3 ;  /* 0x0000000f0d067291 */ /* 0x000fe2000f8e18ff */
[----:B------:R-:W-:Y:S01]  /*1c50*/  LOP3.LUT R12, R12, UR9, RZ, 0x3c, !PT ;  /* 0x000000090c0c7c12 */ /* 0x000fe2000f8e3cff */
[----:B------:R-:W-:Y:S02]  /*1c60*/  UIADD3.X UR23, UPT, UPT, URZ, UR29, URZ, UP1, !UPT ;  /* 0x0000001dff177290 */ /* 0x000fe40008ffe4ff */
[----:B------:R-:W-:Y:S01]  /*1c70*/  UIADD3 UR32, UPT, UPT, UR32, 0xb300, URZ ;  /* 0x0000b30020207890 */ /* 0x000fe2000fffe0ff */
[----:B-1----:R-:W-:Y:S01]  /*1c80*/  SHF.L.U32 R0, R12, 0x1f, RZ ;  /* 0x0000001f0c007819 */ /* 0x002fe200000006ff */
[----:B------:R-:W-:Y:S02]  /*1c90*/  UIADD3 UR10, UP0, UPT, UR28, 0x180, URZ ;  /* 0x000001801c0a7890 */ /* 0x000fe4000ff1e0ff */
[----:B------:R-:W-:Y:S01]  /*1ca0*/  UIADD3 UR8, UPT, UPT, UR8, 0x1, URZ ;  /* 0x0000000108087890 */ /* 0x000fe2000fffe0ff */
[----:B------:R4:W1:Y:S01]  /*1cb0*/  SYNCS.PHASECHK.TRANS64.TRYWAIT P0, [UR6+0x60], R0 ;  /* 0x00006000ff0075a7 */ /* 0x0008620008001106 */
[----:B------:R-:W-:Y:S02]  /*1cc0*/  UIMAD UR6, UR7, 0x1600, UR4 ;  /* 0x00001600070678a4 */ /* 0x000fe4000f8e0204 */
[----:B------:R-:W-:Y:S02]  /*1cd0*/  UIADD3.X UR11, UPT, UPT, URZ, UR29, URZ, UP0, !UPT ;  /* 0x0000001dff0b7290 */ /* 0x000fe400087fe4ff */
[----:B------:R-:W-:Y:S01]  /*1ce0*/  ULEA UR6, UR6, UR15, 0x1 ;  /* 0x0000000f06067291 */ /* 0x000fe2000f8e08ff */
[----:B------:R-:W-:Y:S01]  /*1cf0*/  UMOV UR24, 0x0 ;  /* 0x0000000000187882 */ /* 0x000fe20000000000 */
[----:B------:R-:W-:Y:S02]  /*1d00*/  UMOV UR25, 0x10000000 ;  /* 0x1000000000197882 */ /* 0x000fe40000000000 */
[----:B------:R-:W-:Y:S01]  /*1d10*/  UIADD3 UR16, UPT, UPT, UR6, 0x17300, URZ ;  /* 0x0001730006107890 */ /* 0x000fe2000fffe0ff */
[----:B------:R4:W-:Y:S01]  /*1d20*/  UTMALDG.3D [UR32], [UR22], desc[UR24] ;  /* 0x00001820160075b4 */ /* 0x0009e20008011000 */
[----:B------:R-:W-:Y:S01]  /*1d30*/  UISETP.NE.AND UP0, UPT, UR8, UR21, UPT ;  /* 0x000000150800728c */ /* 0x000fe2000bf05270 */
[----:B------:R-:W-:Y:S01]  /*1d40*/  UMOV UR6, 0x30000 ;  /* 0x0003000000067882 */ /* 0x000fe20000000000 */
[----:B------:R-:W-:Y:S01]  /*1d50*/  UMOV UR20, UR36 ;  /* 0x0000002400147c82 */ /* 0x000fe20008000000 */
[----:B------:R-:W-:Y:S01]  /*1d60*/  UMOV UR17, UR33 ;  /* 0x0000002100117c82 */ /* 0x000fe20008000000 */
[----:B------:R-:W-:Y:S01]  /*1d70*/  UMOV UR18, UR34 ;  /* 0x0000002200127c82 */ /* 0x000fe20008000000 */
[----:B------:R-:W-:Y:S02]  /*1d80*/  UMOV UR14, UR21 ;  /* 0x00000015000e7c82 */ /* 0x000fe40008000000 */
[----:B------:R4:W-:Y:S01]  /*1d90*/  UTMALDG.3D.MULTICAST [UR16], [UR10], UR6, desc[UR24] ;  /* 0x000018100a0073b4 */ /* 0x0009e20008011806 */
[----:B------:R-:W-:Y:S01]  /*1da0*/  UMOV UR7, UR13 ;  /* 0x0000000d00077c82 */ /* 0x000fe20008000000 */
[----:B------:R-:W-:Y:S05]  /*1db0*/  BRA.U UP0, `(.L_x_32) ;  /* 0xfffffffd00487547 */ /* 0x000fea000b83ffff */
.L_x_26:
[----:B----4-:R-:W-:Y:S01]  /*1dc0*/  ULEA UR6, UR13, UR15, 0x3 ;  /* 0x0000000f0d067291 */ /* 0x010fe2000f8e18ff */
[----:B-1----:R-:W-:Y:S01]  /*1dd0*/  SHF.L.U32 R0, R12, 0x1f, RZ ;  /* 0x0000001f0c007819 */ /* 0x002fe200000006ff */
[----:B------:R-:W-:Y:S01]  /*1de0*/  @!P1 SYNCS.ARRIVE.TRANS64.A1T0 RZ, [UR15+0xe8], RZ ;  /* 0x0000e8ffffff99a7 */ /* 0x000fe2000810000f */
[----:B------:R-:W-:-:S06]  /*1df0*/  UISETP.GT.AND UP0, UPT, UR43, UR41, UPT ;  /* 0x000000292b00728c */ /* 0x000fcc000bf04270 */
[----:B--2---:R1:W2:Y:S03]  /*1e00*/  SYNCS.PHASECHK.TRANS64.TRYWAIT P0, [UR6+0x60], R0 ;  /* 0x00006000ff0075a7 */ /* 0x0042a60008001106 */
[----:B------:R-:W-:Y:S05]  /*1e10*/  BRA.U !UP0, `(.L_x_33) ;  /* 0x0000000108bc7547 */ /* 0x000fea000b800000 */
[----:B------:R-:W-:Y:S01]  /*1e20*/  UIADD3 UR27, UPT, UPT, UR45, UR14, URZ ;  /* 0x0000000e2d1b7290 */ /* 0x000fe2000fffe0ff */
[----:B------:R-:W-:-:S11]  /*1e30*/  UMOV UR6, UR13 ;  /* 0x0000000d00067c82 */ /* 0x000fd60008000000 */
.L_x_39:
[----:B--2---:R-:W-:Y:S01]  /*1e40*/  @!P3 MOV R2, 0x3c00 ;  /* 0x00003c000002b802 */ /* 0x004fe20000000f00 */
[----:B----4-:R-:W-:Y:S01]  /*1e50*/  ULEA UR9, UR6, UR15, 0x3 ;  /* 0x0000000f06097291 */ /* 0x010fe2000f8e18ff */
[----:B-12---:R-:W-:Y:S11]  /*1e60*/  @P0 BRA `(.L_x_34) ;  /* 0x00000000000c0947 */ /* 0x006ff60003800000 */
[----:B------:R-:W-:Y:S04]  /*1e70*/  SHF.L.U32 R3, R12, 0x1f, RZ ;  /* 0x0000001f0c037819 */ /* 0x000fe800000006ff */
[----:B------:R-:W2:Y:S02]  /*1e80*/  SYNCS.PHASECHK.TRANS64.TRYWAIT P0, [UR9+0x60], R3 ;  /* 0x00006003ff0075a7 */ /* 0x000ea40008001109 */
[----:B--2---:R-:W-:Y:S05]  /*1e90*/  @!P0 BRA `(.L_x_35) ;  /* 0x0000007400a08947 */ /* 0x004fea0003800000 */
.L_x_34:
[----:B------:R2:W-:Y:S01]  /*1ea0*/  @!P3 SYNCS.ARRIVE.TRANS64 RZ, [UR9], R2 ;  /* 0x00000002ffffb9a7 */ /* 0x0005e20008000009 */
[----:B------:R-:W-:Y:S04]  /*1eb0*/  ULOP3.LUT UR7, UR26, 0x2, URZ, 0xfc, !UPT ;  /* 0x000000021a077892 */ /* 0x000fe8000f8efcff */
[----:B------:R-:W-:Y:S09]  /*1ec0*/  UISETP.NE.AND UP0, UPT, UR7, 0x2, UPT ;  /* 0x000000020700788c */ /* 0x000ff2000bf05270 */
[----:B------:R-:W-:Y:S05]  /*1ed0*/  BRA.U UP0, `(.L_x_36) ;  /* 0x0000000100047547 */ /* 0x000fea000b800000 */
[----:B---3--:R-:W-:Y:S05]  /*1ee0*/  BPT.TRAP 0x1 ;  /* 0x000000040000795c */ /* 0x008fea0000300000 */
.L_x_36:
[----:B------:R-:W-:Y:S04]  /*1ef0*/  BSSY.RECONVERGENT B0, `(.L_x_37) ;  /* 0x0000003000007945 */ /* 0x000fe80003800200 */
[----:B------:R-:W-:Y:S05]  /*1f00*/  @P2 BRA `(.L_x_38) ;  /* 0x0000000000042947 */ /* 0x000fea0003800000 */
[----:B---3--:R-:W-:Y:S05]  /*1f10*/  BPT.TRAP 0x1 ;  /* 0x000000040000795c */ /* 0x008fea0000300000 */
.L_x_38:
[----:B---3--:R-:W-:Y:S05]  /*1f20*/  BSYNC.RECONVERGENT B0 ;  /* 0x0000000000007941 */ /* 0x008fea0003800200 */
.L_x_37:
[----:B------:R-:W-:Y:S02]  /*1f30*/  UIADD3 UR7, UPT, UPT, UR6, 0x1, URZ ;  /* 0x0000000106077890 */ /* 0x000fe4000fffe0ff */
[----:B------:R-:W-:Y:S02]  /*1f40*/  UIADD3 UR22, UP1, UPT, UR28, 0x80, URZ ;  /* 0x000000801c167890 */ /* 0x000fe4000ff3e0ff */
[----:B------:R-:W-:Y:S02]  /*1f50*/  UISETP.NE.AND UP0, UPT, UR7, 0xc, UPT ;  /* 0x0000000c0700788c */ /* 0x000fe4000bf05270 */
[----:B------:R-:W-:Y:S02]  /*1f60*/  USHF.L.U32 UR10, UR14, 0x5, URZ ;  /* 0x000000050e0a7899 */ /* 0x000fe400080006ff */
[----:B------:R-:W-:Y:S02]  /*1f70*/  USEL UR8, URZ, 0x1, UP0 ;  /* 0x00000001ff087887 */ /* 0x000fe40008000000 */
[----:B------:R-:W-:Y:S02]  /*1f80*/  USEL UR13, UR7, URZ, UP0 ;  /* 0x000000ff070d7287 */ /* 0x000fe40008000000 */
[----:B------:R-:W-:Y:S02]  /*1f90*/  UIADD3.X UR23, UPT, UPT, URZ, UR29, URZ, UP1, !UPT ;  /* 0x0000001dff177290 */ /* 0x000fe40008ffe4ff */
[----:B------:R-:W-:Y:S01]  /*1fa0*/  ULEA UR7, UR13, UR15, 0x3 ;  /* 0x0000000f0d077291 */ /* 0x000fe2000f8e18ff */
[----:B------:R-:W-:Y:S01]  /*1fb0*/  LOP3.LUT R12, R12, UR8, RZ, 0x3c, !PT ;  /* 0x000000080c0c7c12 */ /* 0x000fe2000f8e3cff */
[----:B------:R-:W-:Y:S02]  /*1fc0*/  ULEA UR8, UR6, UR15, 0xc ;  /* 0x0000000f06087291 */ /* 0x000fe4000f8e60ff */
[----:B------:R-:W-:Y:S01]  /*1fd0*/  UIADD3 UR24, UP0, UPT, UR28, 0x180, URZ ;  /* 0x000001801c187890 */ /* 0x000fe2000ff1e0ff */
[----:B-1----:R-:W-:Y:S01]  /*1fe0*/  SHF.L.U32 R0, R12, 0x1f, RZ ;  /* 0x0000001f0c007819 */ /* 0x002fe200000006ff */
[----:B------:R-:W-:Y:S02]  /*1ff0*/  UIADD3 UR8, UPT, UPT, UR8, 0xb300, URZ ;  /* 0x0000b30008087890 */ /* 0x000fe4000fffe0ff */
[----:B------:R-:W-:Y:S01]  /*2000*/  UIMAD UR16, UR6, 0x2c00, UR5 ;  /* 0x00002c00061078a4 */ /* 0x000fe2000f8e0205 */
[----:B------:R4:W1:Y:S01]  /*2010*/  SYNCS.PHASECHK.TRANS64.TRYWAIT P0, [UR7+0x60], R0 ;  /* 0x00006000ff0075a7 */ /* 0x0008620008001107 */
[----:B------:R-:W-:Y:S01]  /*2020*/  UMOV UR30, 0x0 ;  /* 0x00000000001e7882 */ /* 0x000fe20000000000 */
[----:B------:R-:W-:Y:S01]  /*2030*/  UMOV UR31, 0x10000000 ;  /* 0x10000000001f7882 */ /* 0x000fe20000000000 */
[----:B------:R-:W-:Y:S01]  /*2040*/  UMOV UR11, UR35 ;  /* 0x00000023000b7c82 */ /* 0x000fe20008000000 */
[----:B------:R-:W-:Y:S01]  /*2050*/  UMOV UR12, UR36 ;  /* 0x00000024000c7c82 */ /* 0x000fe20008000000 */
[----:B------:R-:W-:Y:S01]  /*2060*/  UIADD3.X UR25, UPT, UPT, URZ, UR29, URZ, UP0, !UPT ;  /* 0x0000001dff197290 */ /* 0x000fe200087fe4ff */
[----:B------:R4:W-:Y:S01]  /*2070*/  UTMALDG.3D [UR8], [UR22], desc[UR30] ;  /* 0x00001e08160075b4 */ /* 0x0009e20008011000 */
[----:B------:R-:W-:Y:S01]  /*2080*/  UIADD3 UR14, UPT, UPT, UR14, 0x1, URZ ;  /* 0x000000010e0e7890 */ /* 0x000fe2000fffe0ff */
[----:B------:R-:W-:Y:S01]  /*2090*/  UMOV UR7, 0x30000 ;  /* 0x0003000000077882 */ /* 0x000fe20000000000 */
[----:B------:R-:W-:Y:S01]  /*20a0*/  UMOV UR20, UR36 ;  /* 0x0000002400147c82 */ /* 0x000fe20008000000 */
[----:B------:R-:W-:Y:S01]  /*20b0*/  UMOV UR17, UR9 ;  /* 0x0000000900117c82 */ /* 0x000fe20008000000 */
[----:B------:R-:W-:Y:S01]  /*20c0*/  UMOV UR18, UR10 ;  /* 0x0000000a00127c82 */ /* 0x000fe20008000000 */
[----:B------:R-:W-:Y:S02]  /*20d0*/  UISETP.NE.AND UP0, UPT, UR14, UR27, UPT ;  /* 0x0000001b0e00728c */ /* 0x000fe4000bf05270 */
[----:B------:R4:W-:Y:S01]  /*20e0*/  UTMALDG.3D.MULTICAST [UR16], [UR24], UR7, desc[UR30] ;  /* 0x00001e10180073b4 */ /* 0x0009e20008011807 */
[----:B------:R-:W-:Y:S06]  /*20f0*/  UMOV UR6, UR13 ;  /* 0x0000000d00067c82 */ /* 0x000fec0008000000 */
[----:B------:R-:W-:Y:S05]  /*2100*/  BRA.U UP0, `(.L_x_39) ;  /* 0xfffffffd004c7547 */ /* 0x000fea000b83ffff */
.L_x_33:
[C---:B------:R-:W-:Y:S01]  /*2110*/  LEA R3, R11.reuse, UR15, 0x3 ;  /* 0x0000000f0b037c11 */ /* 0x040fe2000f8e18ff */
[----:B------:R-:W-:Y:S01]  /*2120*/  NOP ;  /* 0x0000000000007918 */ /* 0x000fe20000000000 */
[----:B-1--4-:R-:W-:Y:S02]  /*2130*/  SHF.L.U32 R0, R10, 0x1f, RZ ;  /* 0x0000001f0a007819 */ /* 0x012fe400000006ff */
[----:B------:R-:W-:Y:S02]  /*2140*/  LEA R5, R11, UR15, 0x4 ;  /* 0x0000000f0b057c11 */ /* 0x000fe4000f8e20ff */
[----:B--2---:R-:W1:Y:S02]  /*2150*/  SYNCS.PHASECHK.TRANS64.TRYWAIT P0, [R3+URZ+0xf0], R0 ;  /* 0x0000f000030075a7 */ /* 0x004e6400080011ff */
[----:B-1----:R-:W-:Y:S05]  /*2160*/  @!P0 BRA `(.L_x_40) ;  /* 0x0000007400048947 */ /* 0x002fea0003800000 */
.L_x_131:
[----:B------:R-:W2:Y:S01]  /*2170*/  LDS.128 R4, [R5+0x180] ;  /* 0x0001800005047984 */ /* 0x000ea20000000c00 */
[----:B------:R-:W-:Y:S01]  /*2180*/  UISETP.GE.AND UP0, UPT, UR42, 0x1, UPT ;  /* 0x000000012a00788c */ /* 0x000fe2000bf06270 */
[----:B------:R-:W-:Y:S01]  /*2190*/  @!PT LDS RZ, [RZ] ;  /* 0x00000000fffff984 */ /* 0x000fe20000000800 */
[----:B------:R-:W-:Y:S01]  /*21a0*/  @!PT LDS RZ, [RZ] ;  /* 0x00000000fffff984 */ /* 0x000fe20000000800 */
[----:B------:R-:W-:Y:S01]  /*21b0*/  @!PT LDS RZ, [RZ] ;  /* 0x00000000fffff984 */ /* 0x000fe20000000800 */
[----:B------:R-:W-:Y:S01]  /*21c0*/  @!PT LDS RZ, [RZ] ;  /* 0x00000000fffff984 */ /* 0x000fe20000000800 */
[----:B------:R4:W-:Y:S06]  /*21d0*/  MEMBAR.ALL.CTA ;  /* 0x0000000000007992 */ /* 0x0009ec0000008000 */
[----:B----4-:R-:W4:Y:S01]  /*21e0*/  FENCE.VIEW.ASYNC.S ;  /* 0x00000000000073c6 */ /* 0x010f220000000000 */
[----:B--2---:R-:W-:-:S13]  /*21f0*/  LOP3.LUT P0, RZ, R6, 0x1, RZ, 0xc0, !PT ;  /* 0x0000000106ff7812 */ /* 0x004fda000780c0ff */
[----:B----4-:R-:W-:Y:S01]  /*2200*/  VOTEU.ANY UP1, P0 ;  /* 0x0000000000ff7886 */ /* 0x010fe20000020100 */
[----:B------:R-:W-:-:S13]  /*2210*/  PLOP3.LUT P0, PT, PT, PT, UP1, 0x80, 0x8 ;  /* 0x000000000008781c */ /* 0x000fda0003f0f018 */
[----:B-1----:R-:W-:Y:S02]  /*2220*/  @P0 LOP3.LUT R0, R5, 0xffff, RZ, 0xc0, !PT ;  /* 0x0000ffff05000812 */ /* 0x002fe400078ec0ff */
[----:B------:R-:W-:Y:S02]  /*2230*/  @P0 MOV R2, R4 ;  /* 0x0000000400020202 */ /* 0x000fe40000000f00 */
[----:B------:R-:W-:Y:S01]  /*2240*/  @P0 R2UR UR7, R0 ;  /* 0x00000000000702ca */ /* 0x000fe200000e0000 */
[----:B------:R-:W-:Y:S01]  /*2250*/  VIADD R0, R3, 0x100 ;  /* 0x0000010003007836 */ /* 0x000fe20000000000 */
[----:B------:R-:W-:Y:S02]  /*2260*/  @P0 SHF.R.U32.HI R4, RZ, 0x10, R5 ;  /* 0x00000010ff040819 */ /* 0x000fe40000011605 */
[----:B------:R-:W-:Y:S02]  /*2270*/  @P0 R2UR UR8, R2 ;  /* 0x00000000020802ca */ /* 0x000fe400000e0000 */
[----:B------:R-:W-:-:S02]  /*2280*/  PRMT R0, RZ, 0x654, R0 ;  /* 0x00000654ff007816 */ /* 0x000fc40000000000 */
[----:B------:R-:W-:Y:S02]  /*2290*/  @P0 R2UR UR6, R4 ;  /* 0x00000000040602ca */ /* 0x000fe400000e0000 */
[----:B------:R1:W-:Y:S03]  /*22a0*/  SYNCS.ARRIVE.TRANS64.RED.A1T0 RZ, [R0+URZ], RZ ;  /* 0x000000ff00ff79a7 */ /* 0x0003e600081004ff */
[----:B------:R-:W-:-:S04]  /*22b0*/  @UP1 UMOV UR37, UR7 ;  /* 0x0000000700251c82 */ /* 0x000fc80008000000 */
[----:B------:R-:W-:-:S04]  /*22c0*/  @UP1 UMOV UR38, UR8 ;  /* 0x0000000800261c82 */ /* 0x000fc80008000000 */
[----:B------:R-:W-:Y:S01]  /*22d0*/  @UP1 UMOV UR36, UR6 ;  /* 0x0000000600241c82 */ /* 0x000fe20008000000 */
[----:B------:R-:W-:Y:S05]  /*22e0*/  BRA.U !UP0, `(.L_x_41) ;  /* 0x0000000108d47547 */ /* 0x000fea000b800000 */
[----:B------:R-:W3:Y:S01]  /*22f0*/  LDCU.128 UR16, c[0x0][0xb10] ;  /* 0x00016200ff1077ac */ /* 0x000ee20008000c00 */
[----:B------:R-:W2:Y:S01]  /*2300*/  LDCU UR12, c[0x0][0xb20] ;  /* 0x00016400ff0c77ac */ /* 0x000ea20008000800 */
[----:B------:R-:W4:Y:S01]  /*2310*/  LDCU UR20, c[0x0][0xb0c] ;  /* 0x00016180ff1477ac */ /* 0x000f220008000800 */
[----:B------:R-:W1:Y:S01]  /*2320*/  LDCU.64 UR10, c[0x0][0xb28] ;  /* 0x00016500ff0a77ac */ /* 0x000e620008000a00 */
[----:B------:R-:W-:Y:S02]  /*2330*/  UISETP.NE.AND UP3, UPT, UR42, 0x1, UPT ;  /* 0x000000012a00788c */ /* 0x000fe4000bf65270 */
[----:B---3--:R-:W-:Y:S02]  /*2340*/  UIMAD.WIDE.U32 UR8, UR39, UR19, URZ ;  /* 0x00000013270872a5 */ /* 0x008fe4000f8e00ff */
[----:B------:R-:W-:Y:S02]  /*2350*/  UIMAD.WIDE.U32 UR6, UR40, UR16, URZ ;  /* 0x00000010280672a5 */ /* 0x000fe4000f8e00ff */
[----:B------:R-:W-:-:S02]  /*2360*/  UISETP.NE.AND UP0, UPT, UR18, 0x1, UPT ;  /* 0x000000011200788c */ /* 0x000fc4000bf05270 */
[----:B------:R-:W-:Y:S01]  /*2370*/  UIMAD.WIDE.U32 UR30, UR37, UR19, URZ ;  /* 0x00000013251e72a5 */ /* 0x000fe2000f8e00ff */
[----:B------:R-:W-:Y:S02]  /*2380*/  UMOV UR8, UR9 ;  /* 0x0000000900087c82 */ /* 0x000fe40008000000 */
[----:B------:R-:W-:Y:S01]  /*2390*/  UMOV UR6, UR7 ;  /* 0x0000000700067c82 */ /* 0x000fe20008000000 */
[----:B--2---:R-:W-:Y:S02]  /*23a0*/  USHF.R.U32.HI UR8, URZ, UR12, UR8 ;  /* 0x0000000cff087299 */ /* 0x004fe40008011608 */
[----:B----4-:R-:W-:Y:S02]  /*23b0*/  UISETP.NE.AND UP2, UPT, UR20, 0x1, UPT ;  /* 0x000000011400788c */ /* 0x010fe4000bf45270 */
[----:B------:R-:W-:Y:S02]  /*23c0*/  USHF.R.U32.HI UR6, URZ, UR17, UR6 ;  /* 0x00000011ff067299 */ /* 0x000fe40008011606 */
[----:B------:R-:W-:-:S02]  /*23d0*/  USEL UR7, UR39, UR8, !UP0 ;  /* 0x0000000827077287 */ /* 0x000fc4000c000000 */
[----:B------:R-:W-:Y:S02]  /*23e0*/  USEL UR8, UR40, UR6, !UP2 ;  /* 0x0000000628087287 */ /* 0x000fe4000d000000 */
[----:B-1----:R-:W-:Y:S01]  /*23f0*/  UIMAD.WIDE.U32 UR22, UR7, UR10, URZ ;  /* 0x0000000a071672a5 */ /* 0x002fe2000f8e00ff */
[----:B------:R-:W-:Y:S01]  /*2400*/  UMOV UR6, UR31 ;  /* 0x0000001f00067c82 */ /* 0x000fe20008000000 */
[----:B------:R-:W-:Y:S02]  /*2410*/  UIMAD.WIDE.U32 UR24, UR38, UR16, URZ ;  /* 0x00000010261872a5 */ /* 0x000fe4000f8e00ff */
[----:B------:R-:W-:-:S03]  /*2420*/  UIMAD.WIDE.U32 UR30, UR8, UR10, URZ ;  /* 0x0000000a081e72a5 */ /* 0x000fc6000f8e00ff */
[----:B------:R-:W-:Y:S01]  /*2430*/  UMOV UR22, UR23 ;  /* 0x0000001700167c82 */ /* 0x000fe20008000000 */
[----:B------:R-:W-:Y:S02]  /*2440*/  USHF.R.U32.HI UR6, URZ, UR12, UR6 ;  /* 0x0000000cff067299 */ /* 0x000fe40008011606 */
[----:B------:R-:W-:Y:S01]  /*2450*/  @UP3 USHF.R.U32.HI UR7, URZ, UR11, UR22 ;  /* 0x0000000bff073299 */ /* 0x000fe20008011616 */
[----:B------:R-:W-:Y:S01]  /*2460*/  UMOV UR24, UR25 ;  /* 0x0000001900187c82 */ /* 0x000fe20008000000 */
[----:B------:R-:W-:Y:S01]  /*2470*/  UMOV UR30, UR31 ;  /* 0x0000001f001e7c82 */ /* 0x000fe20008000000 */
[----:B------:R-:W-:Y:S02]  /*2480*/  USHF.R.U32.HI UR17, URZ, UR17, UR24 ;  /* 0x00000011ff117299 */ /* 0x000fe40008011618 */
[----:B------:R-:W-:Y:S02]  /*2490*/  USEL UR6, UR37, UR6, !UP0 ;  /* 0x0000000625067287 */ /* 0x000fe4000c000000 */
[----:B------:R-:W-:-:S02]  /*24a0*/  @UP3 USHF.R.U32.HI UR8, URZ, UR11, UR30 ;  /* 0x0000000bff083299 */ /* 0x000fc4000801161e */
[----:B------:R-:W-:Y:S02]  /*24b0*/  UIMAD UR9, UR42, UR7, URZ ;  /* 0x000000072a0972a4 */ /* 0x000fe4000f8e02ff */
[----:B------:R-:W-:Y:S02]  /*24c0*/  USEL UR7, UR38, UR17, !UP2 ;  /* 0x0000001126077287 */ /* 0x000fe4000d000000 */
[----:B------:R-:W-:Y:S02]  /*24d0*/  UIMAD UR12, UR42, UR8, URZ ;  /* 0x000000082a0c72a4 */ /* 0x000fe4000f8e02ff */
[----:B------:R-:W-:Y:S02]  /*24e0*/  UISETP.GE.AND UP0, UPT, UR6, UR9, UPT ;  /* 0x000000090600728c */ /* 0x000fe4000bf06270 */
[----:B------:R-:W-:Y:S02]  /*24f0*/  UIMAD.WIDE.U32 UR22, UR6, UR10, URZ ;  /* 0x0000000a061672a5 */ /* 0x000fe4000f8e00ff */
[----:B------:R-:W-:-:S02]  /*2500*/  UISETP.GE.OR UP0, UPT, UR7, UR12, UP0 ;  /* 0x0000000c0700728c */ /* 0x000fc40008706670 */
[----:B------:R-:W-:Y:S02]  /*2510*/  UIMAD.WIDE.U32 UR16, UR7, UR10, URZ ;  /* 0x0000000a071072a5 */ /* 0x000fe4000f8e00ff */
[----:B------:R-:W-:Y:S01]  /*2520*/  UIADD3 UR12, UPT, UPT, -UR6, URZ, URZ ;  /* 0x000000ff060c7290 */ /* 0x000fe2000fffe1ff */
[----:B------:R-:W-:Y:S01]  /*2530*/  UMOV UR10, UR23 ;  /* 0x00000017000a7c82 */ /* 0x000fe20008000000 */
[----:B------:R-:W-:Y:S02]  /*2540*/  UIADD3 UR14, UPT, UPT, -UR7, URZ, URZ ;  /* 0x000000ff070e7290 */ /* 0x000fe4000fffe1ff */
[----:B------:R-:W-:-:S03]  /*2550*/  USHF.R.U32.HI UR10, URZ, UR11, UR10 ;  /* 0x0000000bff0a7299 */ /* 0x000fc6000801160a */
[----:B------:R-:W-:Y:S01]  /*2560*/  @!UP0 UMOV UR9, UR17 ;  /* 0x0000001100098c82 */ /* 0x000fe20008000000 */
[----:B------:R-:W-:Y:S02]  /*2570*/  UIMAD UR12, UR18, UR12, UR37 ;  /* 0x0000000c120c72a4 */ /* 0x000fe4000f8e0225 */
[----:B------:R-:W-:Y:S02]  /*2580*/  USEL UR10, UR6, UR10, !UP3 ;  /* 0x0000000a060a7287 */ /* 0x000fe4000d800000 */
[----:B------:R-:W-:Y:S02]  /*2590*/  @!UP0 USHF.R.U32.HI UR9, URZ, UR11, UR9 ;  /* 0x0000000bff098299 */ /* 0x000fe40008011609 */
[----:B------:R-:W-:Y:S02]  /*25a0*/  UIADD3 UR11, UPT, UPT, -UR10, URZ, URZ ;  /* 0x000000ff0a0b7290 */ /* 0x000fe4000fffe1ff */
[----:B------:R-:W-:Y:S02]  /*25b0*/  @!UP0 USEL UR9, UR7, UR9, !UP3 ;  /* 0x0000000907098287 */ /* 0x000fe4000d800000 */
[----:B------:R-:W-:-:S02]  /*25c0*/  UIMAD UR11, UR42, UR11, UR6 ;  /* 0x0000000b2a0b72a4 */ /* 0x000fc4000f8e0206 */
[----:B------:R-:W-:Y:S02]  /*25d0*/  @!UP0 UIADD3 UR10, UPT, UPT, UR10, -UR9, URZ ;  /* 0x800000090a0a8290 */ /* 0x000fe4000fffe0ff */
[----:B------:R-:W-:Y:S02]  /*25e0*/  @!UP0 UIMAD UR9, UR11, UR8, UR9 ;  /* 0x000000080b0982a4 */ /* 0x000fe4000f8e0209 */
[----:B------:R-:W-:Y:S02]  /*25f0*/  @!UP0 UIMAD UR6, UR42, UR10, UR7 ;  /* 0x0000000a2a0682a4 */ /* 0x000fe4000f8e0207 */
[----:B------:R-:W-:Y:S02]  /*2600*/  UIMAD UR8, UR20, UR14, UR38 ;  /* 0x0000000e140872a4 */ /* 0x000fe4000f8e0226 */
[----:B------:R-:W-:Y:S01]  /*2610*/  UIMAD UR37, UR6, UR18, UR12 ;  /* 0x00000012062572a4 */ /* 0x000fe2000f8e020c */
[----:B------:R-:W-:Y:S02]  /*2620*/  @!UP0 UMOV UR7, UR9 ;  /* 0x0000000900078c82 */ /* 0x000fe40008000000 */
[----:B------:R-:W-:-:S12]  /*2630*/  UIMAD UR38, UR7, UR20, UR8 ;  /* 0x00000014072672a4 */ /* 0x000fd8000f8e0208 */
.L_x_41:
[----:B------:R-:W2:Y:S02]  /*2640*/  LDCU UR6, c[0x0][0xb30] ;  /* 0x00016600ff0677ac */ /* 0x000ea40008000800 */
[----:B--2---:R-:W-:-:S09]  /*2650*/  UISETP.NE.AND UP0, UPT, UR6, 0x1, UPT ;  /* 0x000000010600788c */ /* 0x004fd2000bf05270 */
[----:B------:R-:W-:Y:S05]  /*2660*/  BRA.U UP0, `(.L_x_42) ;  /* 0x0000000100447547 */ /* 0x000fea000b800000 */
[----:B------:R-:W2:Y:S01]  /*2670*/  LDCU.128 UR16, c[0x0][0xb10] ;  /* 0x00016200ff1077ac */ /* 0x000ea20008000c00 */
[----:B------:R-:W4:Y:S01]  /*2680*/  LDCU UR10, c[0x0][0xb0c] ;  /* 0x00016180ff0a77ac */ /* 0x000f220008000800 */
[----:B------:R-:W1:Y:S01]  /*2690*/  LDCU UR11, c[0x0][0xb20] ;  /* 0x00016400ff0b77ac */ /* 0x000e620008000800 */
[----:B--2---:R-:W-:Y:S02]  /*26a0*/  UIMAD.WIDE.U32 UR8, UR38, UR16, URZ ;  /* 0x00000010260872a5 */ /* 0x004fe4000f8e00ff */
[----:B------:R-:W-:Y:S02]  /*26b0*/  UIMAD.WIDE.U32 UR6, UR37, UR19, URZ ;  /* 0x00000013250672a5 */ /* 0x000fe4000f8e00ff */
[----:B----4-:R-:W-:Y:S02]  /*26c0*/  UISETP.NE.AND UP2, UPT, UR10, 0x1, UPT ;  /* 0x000000010a00788c */ /* 0x010fe4000bf45270 */
[----:B------:R-:W-:Y:S01]  /*26d0*/  UISETP.NE.AND UP0, UPT, UR18, 0x1, UPT ;  /* 0x000000011200788c */ /* 0x000fe2000bf05270 */
[----:B------:R-:W-:-:S02]  /*26e0*/  UMOV UR8, UR9 ;  /* 0x0000000900087c82 */ /* 0x000fc40008000000 */
[----:B------:R-:W-:Y:S01]  /*26f0*/  UMOV UR6, UR7 ;  /* 0x0000000700067c82 */ /* 0x000fe20008000000 */
[----:B------:R-:W-:Y:S02]  /*2700*/  USHF.R.U32.HI UR17, URZ, UR17, UR8 ;  /* 0x00000011ff117299 */ /* 0x000fe40008011608 */
[----:B-1----:R-:W-:Y:S02]  /*2710*/  USHF.R.U32.HI UR6, URZ, UR11, UR6 ;  /* 0x0000000bff067299 */ /* 0x002fe40008011606 */
[----:B------:R-:W-:Y:S02]  /*2720*/  USEL UR7, UR38, UR17, !UP2 ;  /* 0x0000001126077287 */ /* 0x000fe4000d000000 */
[----:B------:R-:W-:-:S04]  /*2730*/  USEL UR6, UR37, UR6, !UP0 ;  /* 0x0000000625067287 */ /* 0x000fc8000c000000 */
[----:B------:R-:W-:Y:S02]  /*2740*/  UIADD3 UR8, UPT, UPT, UR7, -UR6, URZ ;  /* 0x8000000607087290 */ /* 0x000fe4000fffe0ff */
[----:B------:R-:W-:Y:S02]  /*2750*/  UIADD3 UR6, UPT, UPT, -UR7, UR6, URZ ;  /* 0x0000000607067290 */ /* 0x000fe4000fffe1ff */
[----:B------:R-:W-:Y:S02]  /*2760*/  UIMAD UR37, UR8, UR18, UR37 ;  /* 0x00000012082572a4 */ /* 0x000fe4000f8e0225 */
[----:B------:R-:W-:-:S12]  /*2770*/  UIMAD UR38, UR6, UR10, UR38 ;  /* 0x0000000a062672a4 */ /* 0x000fd8000f8e0226 */
.L_x_42:
[----:B------:R-:W-:Y:S01]  /*2780*/  VIADD R11, R11, 0x1 ;  /* 0x000000010b0b7836 */ /* 0x000fe20000000000 */
[----:B------:R-:W-:Y:S02]  /*2790*/  R2UR UR7, R219 ;  /* 0x00000000db0772ca */ /* 0x000fe400000e0000 */
[----:B------:R-:W-:Y:S02]  /*27a0*/  R2UR UR6, R218 ;  /* 0x00000000da0672ca */ /* 0x000fe400000e0000 */
[C---:B------:R-:W-:Y:S02]  /*27b0*/  ISETP.NE.AND P0, PT, R11.reuse, 0x2, PT ;  /* 0x000000020b00780c */ /* 0x040fe40003f05270 */
[----:B------:R-:W-:Y:S02]  /*27c0*/  PLOP3.LUT P1, PT, PT, PT, PT, 0x80, 0x8 ;  /* 0x000000000008781c */ /* 0x000fe40003f2f070 */
[----:B------:R-:W-:Y:S02]  /*27d0*/  SEL R3, RZ, 0x1, P0 ;  /* 0x00000001ff037807 */ /* 0x000fe40000000000 */
[----:B------:R-:W-:-:S02]  /*27e0*/  SEL R11, R11, RZ, P0 ;  /* 0x000000ff0b0b7207 */ /* 0x000fc40000000000 */
[----:B------:R-:W-:Y:S01]  /*27f0*/  LOP3.LUT R10, R10, R3, RZ, 0x3c, !PT ;  /* 0x000000030a0a7212 */ /* 0x000fe200078e3cff */
[----:B------:R-:W-:Y:S02]  /*2800*/  UIADD3 UR47, UPT, UPT, UR38, UR7, URZ ;  /* 0x00000007262f7290 */ /* 0x000fe4000fffe0ff */
[----:B------:R-:W-:Y:S01]  /*2810*/  UIADD3 UR56, UPT, UPT, UR37, UR6, URZ ;  /* 0x0000000625387290 */ /* 0x000fe2000fffe0ff */
[----:B------:R-:W-:Y:S11]  /*2820*/  BRA.U UP1, `(.L_x_43) ;  /* 0xfffffff101547547 */ /* 0x000ff6000b83ffff */
[----:B------:R-:W-:Y:S01]  /*2830*/  UIADD3 UR15, UPT, UPT, UR15, 0x60, URZ ;  /* 0x000000600f0f7890 */ /* 0x000fe2000fffe0ff */
[----:B------:R-:W-:-:S03]  /*2840*/  SHF.L.U32 R3, R12, 0x1f, RZ ;  /* 0x0000001f0c037819 */ /* 0x000fc600000006ff */
[----:B------:R-:W-:-:S09]  /*2850*/  ULEA UR4, UR13, UR15, 0x3 ;  /* 0x0000000f0d047291 */ /* 0x000fd2000f8e18ff */
[----:B------:R-:W2:Y:S02]  /*2860*/  SYNCS.PHASECHK.TRANS64.TRYWAIT P0, [UR4], R3 ;  /* 0x00000003ff0075a7 */ /* 0x000ea40008001104 */
[----:B--2---:R-:W-:Y:S05]  /*2870*/  @!P0 BRA `(.L_x_44) ;  /* 0x0000006c00548947 */ /* 0x004fea0003800000 */
.L_x_133:
[----:B------:R-:W-:-:S04]  /*2880*/  UIADD3 UR4, UPT, UPT, UR13, 0x1, URZ ;  /* 0x000000010d047890 */ /* 0x000fc8000fffe0ff */
[----:B------:R-:W-:-:S04]  /*2890*/  UISETP.NE.AND UP0, UPT, UR4, 0xc, UPT ;  /* 0x0000000c0400788c */ /* 0x000fc8000bf05270 */
[----:B------:R-:W-:Y:S02]  /*28a0*/  USEL UR6, URZ, 0x1, UP0 ;  /* 0x00000001ff067887 */ /* 0x000fe40008000000 */
[----:B------:R-:W-:-:S04]  /*28b0*/  USEL UR4, UR4, URZ, UP0 ;  /* 0x000000ff04047287 */ /* 0x000fc80008000000 */
[----:B------:R-:W-:Y:S01]  /*28c0*/  ULEA UR5, UR4, UR15, 0x3 ;  /* 0x0000000f04057291 */ /* 0x000fe2000f8e18ff */
[----:B------:R-:W-:-:S04]  /*28d0*/  LOP3.LUT R2, R12, UR6, RZ, 0x3c, !PT ;  /* 0x000000060c027c12 */ /* 0x000fc8000f8e3cff */
[----:B-1----:R-:W-:-:S04]  /*28e0*/  SHF.L.U32 R3, R2, 0x1f, RZ ;  /* 0x0000001f02037819 */ /* 0x002fc800000006ff */
[----:B------:R-:W1:Y:S02]  /*28f0*/  SYNCS.PHASECHK.TRANS64.TRYWAIT P0, [UR5], R3 ;  /* 0x00000003ff0075a7 */ /* 0x000e640008001105 */
[----:B-1----:R-:W-:Y:S05]  /*2900*/  @!P0 BRA `(.L_x_45) ;  /* 0x0000006c00488947 */ /* 0x002fea0003800000 */
.L_x_135:
        /* <DEDUP_REMOVED lines=9> */
.L_x_137:
        /* <DEDUP_REMOVED lines=9> */
.L_x_139:
        /* <DEDUP_REMOVED lines=9> */
.L_x_141:
        /* <DEDUP_REMOVED lines=9> */
.L_x_143:
        /* <DEDUP_REMOVED lines=9> */
.L_x_145:
        /* <DEDUP_REMOVED lines=9> */
.L_x_147:
        /* <DEDUP_REMOVED lines=9> */
.L_x_149:
        /* <DEDUP_REMOVED lines=9> */
.L_x_151:
        /* <DEDUP_REMOVED lines=9> */
.L_x_153:
[----:B------:R-:W-:-:S04]  /*2e20*/  UIADD3 UR4, UPT, UPT, UR4, 0x1, URZ ;  /* 0x0000000104047890 */ /* 0x000fc8000fffe0ff */
[----:B------:R-:W-:-:S04]  /*2e30*/  UISETP.NE.AND UP0, UPT, UR4, 0xc, UPT ;  /* 0x0000000c0400788c */ /* 0x000fc8000bf05270 */
[----:B------:R-:W-:Y:S02]  /*2e40*/  USEL UR5, URZ, 0x1, UP0 ;  /* 0x00000001ff057887 */ /* 0x000fe40008000000 */
[----:B------:R-:W-:-:S04]  /*2e50*/  USEL UR4, UR4, URZ, UP0 ;  /* 0x000000ff04047287 */ /* 0x000fc80008000000 */
[----:B------:R-:W-:Y:S01]  /*2e60*/  ULEA UR4, UR4, UR15, 0x3 ;  /* 0x0000000f04047291 */ /* 0x000fe2000f8e18ff */
[----:B-1----:R-:W-:-:S04]  /*2e70*/  LOP3.LUT R3, R2, UR5, RZ, 0x3c, !PT ;  /* 0x0000000502037c12 */ /* 0x002fc8000f8e3cff */
[----:B------:R-:W-:Y:S01]  /*2e80*/  SHF.L.U32 R3, R3, 0x1f, RZ ;  /* 0x0000001f03037819 */ /* 0x000fe200000006ff */
[----:B------:R-:W-:-:S07]  /*2e90*/  IMAD.U32 R0, RZ, RZ, UR4 ;  /* 0x00000004ff007e24 */ /* 0x000fce000f8e00ff */
.L_x_55:
[----:B-1----:R1:W2:Y:S02]  /*2ea0*/  SYNCS.PHASECHK.TRANS64.TRYWAIT P0, [R0+URZ], R3 ;  /* 0x00000003000075a7 */ /* 0x0022a400080011ff */
[----:B--2---:R-:W-:Y:S05]  /*2eb0*/  @!P0 NANOSLEEP.SYNCS 0x989680 ;  /* 0x009896800000895d */ /* 0x004fea0003900000 */
[----:B------:R-:W2:Y:S02]  /*2ec0*/  @!P0 SYNCS.PHASECHK.TRANS64 P0, [R0+URZ], R3 ;  /* 0x00000003000085a7 */ /* 0x000ea400080010ff */
[----:B--23--:R-:W-:Y:S05]  /*2ed0*/  @P0 EXIT ;  /* 0x000000000000094d */ /* 0x00cfea0003800000 */
[----:B------:R-:W-:Y:S05]  /*2ee0*/  BRA `(.L_x_55) ;  /* 0xfffffffc00ec7947 */ /* 0x000fea000383ffff */
.L_x_23:
[----:B------:R-:W-:-:S04]  /*2ef0*/  UISETP.NE.AND UP0, UPT, UR44, URZ, UPT ;  /* 0x000000ff2c00728c */ /* 0x000fc8000bf05270 */
[----:B------:R-:W-:-:S09]  /*2f00*/  UISETP.NE.OR UP0, UPT, UR20, 0x1, UP0 ;  /* 0x000000011400788c */ /* 0x000fd20008705670 */
[----:B------:R-:W-:Y:S05]  /*2f10*/  BRA.U UP0, `(.L_x_56) ;  /* 0x0000000500487547 */ /* 0x000fea000b800000 */
[----:B------:R-:W-:Y:S01]  /*2f20*/  ISETP.GE.U32.AND P2, PT, R0, 0x2, PT ;  /* 0x000000020000780c */ /* 0x000fe20003f46070 */
[----:B------:R-:W-:Y:S01]  /*2f30*/  IMAD.MOV.U32 R12, RZ, RZ, 0x1 ;  /* 0x00000001ff0c7424 */ /* 0x000fe200078e00ff */
[----:B------:R-:W-:Y:S02]  /*2f40*/  CS2R R10, SRZ ;  /* 0x00000000000a7805 */ /* 0x000fe4000001ff00 */
[----:B------:R-:W-:Y:S01]  /*2f50*/  CS2R R8, SRZ ;  /* 0x0000000000087805 */ /* 0x000fe2000001ff00 */
[----:B------:R-:W-:Y:S01]  /*2f60*/  UMOV UR4, 0x400 ;  /* 0x0000040000047882 */ /* 0x000fe20000000000 */
[----:B------:R-:W-:Y:S01]  /*2f70*/  UMOV UR5, URZ ;  /* 0x000000ff00057c82 */ /* 0x000fe20008000000 */
[----:B------:R-:W-:-:S12]  /*2f80*/  ULEA UR44, UR44, UR4, 0x18 ;  /* 0x000000042c2c7291 */ /* 0x000fd8000f8ec0ff */
.L_x_60:
[----:B------:R-:W-:Y:S02]  /*2f90*/  LEA R2, R8, UR44, 0x3 ;  /* 0x0000002c08027c11 */ /* 0x000fe4000f8e18ff */
[----:B------:R-:W-:-:S03]  /*2fa0*/  SHF.L.U32 R5, R9, 0x1f, RZ ;  /* 0x0000001f09057819 */ /* 0x000fc600000006ff */
[----:B------:R-:W-:Y:S01]  /*2fb0*/  VIADD R4, R2, 0x160 ;  /* 0x0000016002047836 */ /* 0x000fe20000000000 */
[----:B------:R-:W1:Y:S02]  /*2fc0*/  SYNCS.PHASECHK.TRANS64.TRYWAIT P0, [R2+URZ+0x150], R5 ;  /* 0x00015005020075a7 */ /* 0x000e6400080011ff */
[----:B-1----:R-:W-:Y:S05]  /*2fd0*/  @!P0 BRA `(.L_x_57) ;  /* 0x0000006800848947 */ /* 0x002fea0003800000 */
.L_x_154:
[----:B------:R-:W-:Y:S01]  /*2fe0*/  ULEA UR4, UR5, UR44, 0x3 ;  /* 0x0000002c05047291 */ /* 0x000fe2000f8e18ff */
[----:B------:R-:W-:Y:S02]  /*2ff0*/  PRMT R4, RZ, 0x654, R4 ;  /* 0x00000654ff047816 */ /* 0x000fe40000000004 */
[----:B-1----:R-:W-:Y:S01]  /*3000*/  SHF.L.U32 R5, R12, 0x1f, RZ ;  /* 0x0000001f0c057819 */ /* 0x002fe200000006ff */
[----:B------:R-:W-:Y:S01]  /*3010*/  UIADD3 UR6, UPT, UPT, UR4, 0xf0, URZ ;  /* 0x000000f004067890 */ /* 0x000fe2000fffe0ff */
[----:B------:R1:W-:Y:S05]  /*3020*/  SYNCS.ARRIVE.TRANS64.RED.A1T0 RZ, [R4+URZ], RZ ;  /* 0x000000ff04ff79a7 */ /* 0x0003ea00081004ff */
[----:B------:R-:W-:Y:S01]  /*3030*/  IMAD.U32 R7, RZ, RZ, UR6 ;  /* 0x00000006ff077e24 */ /* 0x000fe2000f8e00ff */
[----:B------:R-:W2:Y:S04]  /*3040*/  SYNCS.PHASECHK.TRANS64.TRYWAIT P0, [UR4+0x100], R5 ;  /* 0x00010005ff0075a7 */ /* 0x000ea80008001104 */
[----:B------:R-:W-:Y:S01]  /*3050*/  PRMT R6, R0, 0x654, R7 ;  /* 0x0000065400067816 */ /* 0x000fe20000000007 */
[----:B-1----:R-:W-:Y:S01]  /*3060*/  @!P2 IMAD.MOV.U32 R4, RZ, RZ, 0x10 ;  /* 0x00000010ff04a424 */ /* 0x002fe200078e00ff */
[----:B--2---:R-:W-:Y:S06]  /*3070*/  @!P0 BRA `(.L_x_58) ;  /* 0x0000006800708947 */ /* 0x004fec0003800000 */
.L_x_156:
[----:B------:R-:W-:Y:S01]  /*3080*/  ULEA UR6, UR5, UR44, 0x4 ;  /* 0x0000002c05067291 */ /* 0x000fe2000f8e20ff */
[----:B------:R-:W-:Y:S01]  /*3090*/  SEL R3, R6, R3, !P2 ;  /* 0x0000000306037207 */ /* 0x000fe20005000000 */
[----:B------:R-:W-:Y:S01]  /*30a0*/  UIADD3 UR7, UPT, UPT, UR4, 0xf0, URZ ;  /* 0x000000f004077890 */ /* 0x000fe2000fffe0ff */
[----:B-1----:R-:W-:Y:S01]  /*30b0*/  LEA R2, R11, UR44, 0x3 ;  /* 0x0000002c0b027c11 */ /* 0x002fe2000f8e18ff */
[----:B------:R-:W-:Y:S01]  /*30c0*/  UIADD3 UR6, UPT, UPT, UR6, 0x180, URZ ;  /* 0x0000018006067890 */ /* 0x000fe2000fffe0ff */
[----:B------:R-:W-:Y:S01]  /*30d0*/  SHF.L.U32 R5, R10, 0x1f, RZ ;  /* 0x0000001f0a057819 */ /* 0x000fe200000006ff */
[----:B------:R1:W-:Y:S01]  /*30e0*/  @!P2 SYNCS.ARRIVE.TRANS64.RED RZ, [R3+URZ], R4 ;  /* 0x0000000403ffa9a7 */ /* 0x0003e200080004ff */
[----:B------:R-:W-:Y:S01]  /*30f0*/  UIADD3 UR4, UPT, UPT, UR5, 0x1, URZ ;  /* 0x0000000105047890 */ /* 0x000fe2000fffe0ff */
[----:B------:R-:W-:-:S03]  /*3100*/  VIADD R8, R8, 0x1 ;  /* 0x0000000108087836 */ /* 0x000fc60000000000 */
[----:B------:R-:W-:Y:S02]  /*3110*/  UISETP.NE.AND UP0, UPT, UR4, 0x2, UPT ;  /* 0x000000020400788c */ /* 0x000fe4000bf05270 */
[----:B------:R-:W-:Y:S06]  /*3120*/  UGETNEXTWORKID.BROADCAST [UR6], [UR7] ;  /* 0x00000000060073ca */ /* 0x000fec0008000100 */
[----:B------:R-:W-:Y:S01]  /*3130*/  USEL UR6, URZ, 0x1, UP0 ;  /* 0x00000001ff067887 */ /* 0x000fe20008000000 */
[----:B------:R-:W-:Y:S01]  /*3140*/  ISETP.NE.AND P0, PT, R8, 0x2, PT ;  /* 0x000000020800780c */ /* 0x000fe20003f05270 */
[----:B------:R-:W-:Y:S01]  /*3150*/  USEL UR5, UR4, URZ, UP0 ;  /* 0x000000ff04057287 */ /* 0x000fe20008000000 */
[----:B------:R-:W2:Y:S03]  /*3160*/  SYNCS.PHASECHK.TRANS64.TRYWAIT P1, [R2+URZ+0xf0], R5 ;  /* 0x0000f005020075a7 */ /* 0x000ea600080211ff */
[----:B------:R-:W-:Y:S01]  /*3170*/  LOP3.LUT R12, R12, UR6, RZ, 0x3c, !PT ;  /* 0x000000060c0c7c12 */ /* 0x000fe2000f8e3cff */
[----:B-12---:R-:W-:Y:S07]  /*3180*/  @!P1 BRA `(.L_x_59) ;  /* 0x0000006800449947 */ /* 0x006fee0003800000 */
.L_x_157:
[C---:B------:R-:W-:Y:S01]  /*3190*/  LEA R4, R11.reuse, UR44, 0x4 ;  /* 0x0000002c0b047c11 */ /* 0x040fe2000f8e20ff */
[----:B-1----:R-:W-:Y:S01]  /*31a0*/  VIADD R2, R2, 0x100 ;  /* 0x0000010002027836 */ /* 0x002fe20000000000 */
[----:B------:R-:W-:Y:S01]  /*31b0*/  SEL R8, R8, RZ, P0 ;  /* 0x000000ff08087207 */ /* 0x000fe20000000000 */
[----:B------:R-:W-:-:S03]  /*31c0*/  VIADD R11, R11, 0x1 ;  /* 0x000000010b0b7836 */ /* 0x000fc60000000000 */
[----:B------:R-:W1:Y:S01]  /*31d0*/  LDS.128 R4, [R4+0x180] ;  /* 0x0001800004047984 */ /* 0x000e620000000c00 */
[----:B------:R-:W-:Y:S02]  /*31e0*/  PRMT R2, RZ, 0x654, R2 ;  /* 0x00000654ff027816 */ /* 0x000fe40000000002 */
[C---:B------:R-:W-:Y:S01]  /*31f0*/  ISETP.NE.AND P1, PT, R11.reuse, 0x2, PT ;  /* 0x000000020b00780c */ /* 0x040fe20003f25270 */
[----:B------:R-:W-:Y:S01]  /*3200*/  @!PT LDS RZ, [RZ] ;  /* 0x00000000fffff984 */ /* 0x000fe20000000800 */
[----:B------:R-:W-:Y:S01]  /*3210*/  @!PT LDS RZ, [RZ] ;  /* 0x00000000fffff984 */ /* 0x000fe20000000800 */
[----:B------:R-:W-:Y:S01]  /*3220*/  @!PT LDS RZ, [RZ] ;  /* 0x00000000fffff984 */ /* 0x000fe20000000800 */
[----:B------:R-:W-:Y:S01]  /*3230*/  @!PT LDS RZ, [RZ] ;  /* 0x00000000fffff984 */ /* 0x000fe20000000800 */
[----:B------:R2:W-:Y:S06]  /*3240*/  MEMBAR.ALL.CTA ;  /* 0x0000000000007992 */ /* 0x0005ec0000008000 */
[----:B--2---:R-:W2:Y:S01]  /*3250*/  FENCE.VIEW.ASYNC.S ;  /* 0x00000000000073c6 */ /* 0x004ea20000000000 */
[----:B------:R-:W-:Y:S01]  /*3260*/  SEL R11, R11, RZ, P1 ;  /* 0x000000ff0b0b7207 */ /* 0x000fe20000800000 */
[----:B--2---:R2:W-:Y:S01]  /*3270*/  SYNCS.ARRIVE.TRANS64.RED.A1T0 RZ, [R2+URZ], RZ ;  /* 0x000000ff02ff79a7 */ /* 0x0045e200081004ff */
[----:B-1----:R-:W-:-:S02]  /*3280*/  LOP3.LUT P3, RZ, R6, 0x1, RZ, 0xc0, !PT ;  /* 0x0000000106ff7812 */ /* 0x002fc4000786c0ff */
[----:B------:R-:W-:-:S04]  /*3290*/  SEL R5, RZ, 0x1, P1 ;  /* 0x00000001ff057807 */ /* 0x000fc80000800000 */
[----:B------:R-:W-:Y:S02]  /*32a0*/  LOP3.LUT R10, R10, R5, RZ, 0x3c, !PT ;  /* 0x000000050a0a7212 */ /* 0x000fe400078e3cff */
[----:B--2---:R-:W-:-:S04]  /*32b0*/  SEL R2, RZ, 0x1, P0 ;  /* 0x00000001ff027807 */ /* 0x004fc80000000000 */
[----:B------:R-:W-:Y:S01]  /*32c0*/  LOP3.LUT R9, R9, R2, RZ, 0x3c, !PT ;  /* 0x0000000209097212 */ /* 0x000fe200078e3cff */
[----:B------:R-:W-:Y:S06]  /*32d0*/  @P3 BRA `(.L_x_60) ;  /* 0xfffffffc002c3947 */ /* 0x000fec000383ffff */
[----:B------:R-:W-:Y:S01]  /*32e0*/  ULEA UR4, UR5, UR44, 0x3 ;  /* 0x0000002c05047291 */ /* 0x000fe2000f8e18ff */
[----:B------:R-:W-:-:S08]  /*32f0*/  SHF.L.U32 R3, R12, 0x1f, RZ ;  /* 0x0000001f0c037819 */ /* 0x000fd000000006ff */
[----:B------:R-:W1:Y:S02]  /*3300*/  SYNCS.PHASECHK.TRANS64 P0, [UR4+0x100], R3 ;  /* 0x00010003ff0075a7 */ /* 0x000e640008001004 */
[----:B-1----:R-:W-:Y:S05]  /*3310*/  @P0 BRA `(.L_x_61) ;  /* 0x0000000000080947 */ /* 0x002fea0003800000 */
[----:B------:R-:W1:Y:S02]  /*3320*/  SYNCS.PHASECHK.TRANS64.TRYWAIT P0, [UR4+0x100], R3 ;  /* 0x00010003ff0075a7 */ /* 0x000e640008001104 */
[----:B-1----:R-:W-:Y:S05]  /*3330*/  @!P0 BRA `(.L_x_62) ;  /* 0x0000006400ec8947 */ /* 0x002fea0003800000 */
.L_x_61:
[----:B------:R-:W-:-:S04]  /*3340*/  UIADD3 UR6, UPT, UPT, UR5, 0x1, URZ ;  /* 0x0000000105067890 */ /* 0x000fc8000fffe0ff */
[----:B------:R-:W-:-:S04]  /*3350*/  UISETP.NE.AND UP0, UPT, UR6, 0x2, UPT ;  /* 0x000000020600788c */ /* 0x000fc8000bf05270 */
[----:B------:R-:W-:Y:S02]  /*3360*/  USEL UR7, URZ, 0x1, UP0 ;  /* 0x00000001ff077887 */ /* 0x000fe40008000000 */
[----:B------:R-:W-:-:S04]  /*3370*/  USEL UR6, UR6, URZ, UP0 ;  /* 0x000000ff06067287 */ /* 0x000fc80008000000 */
[----:B------:R-:W-:Y:S01]  /*3380*/  ULEA UR6, UR6, UR44, 0x3 ;  /* 0x0000002c06067291 */ /* 0x000fe2000f8e18ff */
[----:B-1----:R-:W-:-:S04]  /*3390*/  LOP3.LUT R3, R12, UR7, RZ, 0x3c, !PT ;  /* 0x000000070c037c12 */ /* 0x002fc8000f8e3cff */
[----:B------:R-:W-:-:S04]  /*33a0*/  SHF.L.U32 R0, R3, 0x1f, RZ ;  /* 0x0000001f03007819 */ /* 0x000fc800000006ff */
[----:B------:R-:W1:Y:S02]  /*33b0*/  SYNCS.PHASECHK.TRANS64 P0, [UR6+0x100], R0 ;  /* 0x00010000ff0075a7 */ /* 0x000e640008001006 */
[----:B-1----:R-:W-:Y:S05]  /*33c0*/  @P0 EXIT ;  /* 0x000000000000094d */ /* 0x002fea0003800000 */
[----:B------:R-:W-:Y:S02]  /*33d0*/  SHF.L.U32 R3, R3, 0x1f, RZ ;  /* 0x0000001f03037819 */ /* 0x000fe400000006ff */
[----:B------:R-:W-:-:S07]  /*33e0*/  MOV R0, UR6 ;  /* 0x0000000600007c02 */ /* 0x000fce0008000f00 */
.L_x_63:
[----:B-1----:R1:W2:Y:S02]  /*33f0*/  SYNCS.PHASECHK.TRANS64.TRYWAIT P0, [R0+URZ+0x100], R3 ;  /* 0x00010003000075a7 */ /* 0x0022a400080011ff */
[----:B--2---:R-:W-:Y:S05]  /*3400*/  @!P0 NANOSLEEP.SYNCS 0x989680 ;  /* 0x009896800000895d */ /* 0x004fea0003900000 */
[----:B------:R-:W2:Y:S02]  /*3410*/  @!P0 SYNCS.PHASECHK.TRANS64 P0, [R0+URZ+0x100], R3 ;  /* 0x00010003000085a7 */ /* 0x000ea400080010ff */
[----:B--2---:R-:W-:Y:S05]  /*3420*/  @P0 EXIT ;  /* 0x000000000000094d */ /* 0x004fea0003800000 */
[----:B------:R-:W-:Y:S05]  /*3430*/  BRA `(.L_x_63) ;  /* 0xfffffffc00ec7947 */ /* 0x000fea000383ffff */
.L_x_56:
[----:B------:R-:W-:Y:S05]  /*3440*/  BRA.U UP5, `(.L_x_64) ;  /* 0x0000000d05987547 */ /* 0x000fea000b800000 */
[----:B------:R-:W-:Y:S01]  /*3450*/  UMOV UR4, 0x40 ;  /* 0x0000004000047882 */ /* 0x000fe20000000000 */
[----:B------:R-:W-:Y:S01]  /*3460*/  NOP ;  /* 0x0000000000007918 */ /* 0x000fe20000000000 */
[----:B------:R-:W-:-:S03]  /*3470*/  ULEA UR5, UR44, UR4, 0x18 ;  /* 0x000000042c057291 */ /* 0x000fc6000f8ec0ff */
[----:B------:R-:W-:Y:S02]  /*3480*/  UMOV UR4, 0x400 ;  /* 0x0000040000047882 */ /* 0x000fe40000000000 */
[----:B------:R-:W-:-:S04]  /*3490*/  ULEA UR44, UR44, UR4, 0x18 ;  /* 0x000000042c2c7291 */ /* 0x000fc8000f8ec0ff */
[----:B------:R-:W1:Y:S02]  /*34a0*/  LDS.U8 R0, [UR5+0x1c] ;  /* 0x00001c05ff007984 */ /* 0x000e640008000000 */
[----:B-1----:R-:W-:-:S13]  /*34b0*/  ISETP.NE.AND P0, PT, R0, RZ, PT ;  /* 0x000000ff0000720c */ /* 0x002fda0003f05270 */
[----:B------:R-:W-:Y:S05]  /*34c0*/  @P0 BRA `(.L_x_65) ;  /* 0x0000000000580947 */ /* 0x000fea0003800000 */
[----:B------:R-:W-:-:S13]  /*34d0*/  ELECT P0, URZ, PT ;  /* 0x0000000000ff782f */ /* 0x000fda0003800000 */
[----:B------:R-:W-:Y:S05]  /*34e0*/  @!P0 BRA `(.L_x_66) ;  /* 0x0000000000608947 */ /* 0x000fea0003800000 */
[----:B------:R-:W-:Y:S01]  /*34f0*/  UMOV UR4, 0x10 ;  /* 0x0000001000047882 */ /* 0x000fe20000000000 */
[----:B------:R-:W-:Y:S01]  /*3500*/  HFMA2 R0, -RZ, RZ, 0, 5.9604644775390625e-08 ;  /* 0x00000001ff007431 */ /* 0x000fe200000001ff */
[----:B------:R-:W-:-:S03]  /*3510*/  MOV R3, 0xffff ;  /* 0x0000ffff00037802 */ /* 0x000fc60000000f00 */
[----:B------:R-:W-:Y:S04]  /*3520*/  DEPBAR.LE SB1, 0x36 ;  /* 0x00009d800000791a */ /* 0x000fe80000000000 */
[----:B------:R-:W1:Y:S02]  /*3530*/  UTCATOMSWS.FIND_AND_SET.ALIGN UP0, UR4, UR4 ;  /* 0x00000004000475e3 */ /* 0x000e640008000800 */
[----:B-1----:R-:W-:Y:S01]  /*3540*/  MOV R4, UR4 ;  /* 0x0000000400047c02 */ /* 0x002fe20008000f00 */
[----:B------:R-:W-:Y:S06]  /*3550*/  BRA.U UP0, `(.L_x_67) ;  /* 0x0000000100187547 */ /* 0x000fec000b800000 */
.L_x_68:
[----:B------:R-:W-:Y:S05]  /*3560*/  NANOSLEEP 0x64 ;  /* 0x000000640000795d */ /* 0x000fea0003800000 */
[----:B------:R-:W-:-:S05]  /*3570*/  UMOV UR4, 0x10 ;  /* 0x0000001000047882 */ /* 0x000fca0000000000 */
[----:B------:R-:W-:Y:S04]  /*3580*/  DEPBAR.LE SB1, 0x36 ;  /* 0x00009d800000791a */ /* 0x000fe80000000000 */
[----:B------:R-:W1:Y:S02]  /*3590*/  UTCATOMSWS.FIND_AND_SET.ALIGN UP0, UR4, UR4 ;  /* 0x00000004000475e3 */ /* 0x000e640008000800 */
[----:B-1----:R-:W-:Y:S01]  /*35a0*/  MOV R4, UR4 ;  /* 0x0000000400047c02 */ /* 0x002fe20008000f00 */
[----:B------:R-:W-:Y:S05]  /*35b0*/  BRA.U !UP0, `(.L_x_68) ;  /* 0xfffffffd08e87547 */ /* 0x000fea000b83ffff */
.L_x_67:
[-C--:B------:R-:W-:Y:S02]  /*35c0*/  SHF.L.U32 R3, R3, R4.reuse, RZ ;  /* 0x0000000403037219 */ /* 0x080fe400000006ff */
[----:B------:R-:W-:Y:S01]  /*35d0*/  SHF.L.U32 R0, R0, R4, RZ ;  /* 0x0000000400007219 */ /* 0x000fe200000006ff */
[----:B------:R-:W-:Y:S02]  /*35e0*/  IMAD.SHL.U32 R4, R4, 0x20, RZ ;  /* 0x0000002004047824 */ /* 0x000fe400078e00ff */
[----:B------:R1:W-:Y:S04]  /*35f0*/  ATOMS.OR RZ, [UR5+0x14], R3 ;  /* 0x00001403ffff798c */ /* 0x0003e8000b000005 */
[----:B------:R1:W-:Y:S04]  /*3600*/  ATOMS.OR RZ, [UR5+0x18], R0 ;  /* 0x00001800ffff798c */ /* 0x0003e8000b000005 */
[----:B------:R1:W-:Y:S01]  /*3610*/  STS [UR44+0x1a0], R4 ;  /* 0x0001a004ff007988 */ /* 0x0003e2000800082c */
[----:B------:R-:W-:Y:S05]  /*3620*/  BRA `(.L_x_66) ;  /* 0x0000000000107947 */ /* 0x000fea0003800000 */
.L_x_65:
[----:B------:R-:W-:Y:S02]  /*3630*/  MOV R0, 0xffffffff ;  /* 0xffffffff00007802 */ /* 0x000fe40000000f00 */
[----:B------:R-:W-:-:S03]  /*3640*/  MOV R4, 0x3670 ;  /* 0x0000367000047802 */ /* 0x000fc60000000f00 */
[----:B------:R1:W-:Y:S04]  /*3650*/  STS [UR44+0x1a0], R0 ;  /* 0x0001a000ff007988 */ /* 0x0003e8000800082c */
[----:B-1---5:R-:W-:Y:S05]  /*3660*/  CALL.REL.NOINC `($__internal_1_$__cuda_sm10x_tcgen05_guardrail_trap_phase_invalid_during_alloc) ;  /* 0x0000006800807944 */ /* 0x022fea0003c00000 */
.L_x_66:
[----:B------:R-:W-:Y:S05]  /*3670*/  WARPSYNC.ALL ;  /* 0x0000000000007948 */ /* 0x000fea0003800000 */
[----:B------:R-:W2:Y:S01]  /*3680*/  S2UR UR4, SR_CgaCtaId ;  /* 0x00000000000479c3 */ /* 0x000ea20000008800 */
[----:B------:R-:W-:Y:S01]  /*3690*/  UMOV UR18, 0x400 ;  /* 0x0000040000127882 */ /* 0x000fe20000000000 */
[----:B------:R-:W-:-:S06]  /*36a0*/  NOP ;  /* 0x0000000000007918 */ /* 0x000fcc0000000000 */
[----:B------:R-:W-:Y:S06]  /*36b0*/  BAR.ARV 0x6, 0xa0 ;  /* 0x0182800000007b1d */ /* 0x000fec0000002000 */
[----:B------:R-:W3:Y:S01]  /*36c0*/  LDCU UR5, c[0x0][0x38c] ;  /* 0x00007180ff0577ac */ /* 0x000ee20008000800 */
[----:B------:R-:W-:Y:S01]  /*36d0*/  LOP3.LUT R2, R2, 0xffff, RZ, 0xc0, !PT ;  /* 0x0000ffff02027812 */ /* 0x000fe200078ec0ff */
[----:B------:R-:W-:Y:S01]  /*36e0*/  IMAD.MOV.U32 R11, RZ, RZ, 0x1 ;  /* 0x00000001ff0b7424 */ /* 0x000fe200078e00ff */
[----:B------:R-:W-:Y:S01]  /*36f0*/  CS2R R8, SRZ ;  /* 0x0000000000087805 */ /* 0x000fe2000001ff00 */
[----:B------:R-:W4:Y:S01]  /*3700*/  LDCU UR8, c[0x0][0x38c] ;  /* 0x00007180ff0877ac */ /* 0x000f220008000800 */
[----:B------:R-:W-:Y:S01]  /*3710*/  R2UR UR20, R2 ;  /* 0x00000000021472ca */ /* 0x000fe200000e0000 */
[----:B------:R-:W-:Y:S01]  /*3720*/  IMAD.MOV.U32 R10, RZ, RZ, RZ ;  /* 0x000000ffff0a7224 */ /* 0x000fe200078e00ff */
[----:B------:R-:W-:Y:S01]  /*3730*/  UMOV UR22, URZ ;  /* 0x000000ff00167c82 */ /* 0x000fe20008000000 */
[----:B------:R-:W-:Y:S01]  /*3740*/  UMOV UR14, URZ ;  /* 0x000000ff000e7c82 */ /* 0x000fe20008000000 */
[----:B--2---:R-:W-:Y:S01]  /*3750*/  ULEA UR18, UR4, UR18, 0x18 ;  /* 0x0000001204127291 */ /* 0x004fe2000f8ec0ff */
[----:B------:R-:W-:Y:S01]  /*3760*/  UMOV UR26, 0x0 ;  /* 0x00000000001a7882 */ /* 0x000fe20000000000 */
[----:B------:R-:W-:-:S02]  /*3770*/  UMOV UR27, 0x42c0490 ;  /* 0x042c0490001b7882 */ /* 0x000fc40000000000 */
[----:B------:R-:W-:Y:S02]  /*3780*/  UIADD3 UR6, UPT, UPT, UR18, 0xb300, URZ ;  /* 0x0000b30012067890 */ /* 0x000fe4000fffe0ff */
[----:B------:R-:W-:Y:S02]  /*3790*/  UIADD3 UR7, UPT, UPT, UR18, 0x17300, URZ ;  /* 0x0001730012077890 */ /* 0x000fe4000fffe0ff */
[----:B---3--:R-:W-:Y:S01]  /*37a0*/  UIADD3 UR5, UPT, UPT, UR5, 0x1f, URZ ;  /* 0x0000001f05057890 */ /* 0x008fe2000fffe0ff */
[----:B-1----:R-:W1:Y:S01]  /*37b0*/  LDS R0, [UR18+0x1a0] ;  /* 0x0001a012ff007984 */ /* 0x002e620008000800 */
[----:B------:R-:W-:Y:S02]  /*37c0*/  USHF.R.U32.HI UR6, URZ, 0x4, UR6 ;  /* 0x00000004ff067899 */ /* 0x000fe40008011606 */
[----:B------:R-:W-:Y:S02]  /*37d0*/  USHF.R.S32.HI UR4, URZ, 0x1f, UR5 ;  /* 0x0000001fff047899 */ /* 0x000fe40008011405 */
[----:B------:R-:W-:-:S02]  /*37e0*/  ULOP3.LUT UR6, UR6, 0x3fff, URZ, 0xc0, !UPT ;  /* 0x00003fff06067892 */ /* 0x000fc4000f8ec0ff */
[----:B------:R-:W-:Y:S02]  /*37f0*/  ULEA.HI UR4, UR4, UR5, URZ, 0x5 ;  /* 0x0000000504047291 */ /* 0x000fe4000f8f28ff */
[----:B------:R-:W-:Y:S02]  /*3800*/  USHF.R.U32.HI UR5, URZ, 0x4, UR7 ;  /* 0x00000004ff057899 */ /* 0x000fe40008011607 */
[----:B------:R-:W-:Y:S02]  /*3810*/  USHF.R.S32.HI UR28, URZ, 0x5, UR4 ;  /* 0x00000005ff1c7899 */ /* 0x000fe40008011404 */
[----:B------:R-:W-:Y:S02]  /*3820*/  ULOP3.LUT UR4, UR5, 0x3fff, URZ, 0xc0, !UPT ;  /* 0x00003fff05047892 */ /* 0x000fe4000f8ec0ff */
[----:B------:R-:W-:Y:S02]  /*3830*/  UISETP.LT.AND UP0, UPT, UR28, 0x1, UPT ;  /* 0x000000011c00788c */ /* 0x000fe4000bf01270 */
[----:B------:R-:W-:-:S02]  /*3840*/  ULOP3.LUT UR21, UR6, 0x10000, URZ, 0xfc, !UPT ;  /* 0x0001000006157892 */ /* 0x000fc4000f8efcff */
[----:B------:R-:W-:Y:S02]  /*3850*/  USEL UR29, UR28, 0x1, !UP0 ;  /* 0x000000011c1d7887 */ /* 0x000fe4000c000000 */
[----:B------:R-:W-:Y:S02]  /*3860*/  ULOP3.LUT UR4, UR4, 0x10000, URZ, 0xfc, !UPT ;  /* 0x0001000004047892 */ /* 0x000fe4000f8efcff */
[----:B------:R-:W-:Y:S02]  /*3870*/  UIADD3 UR29, UPT, UPT, -UR29, URZ, URZ ;  /* 0x000000ff1d1d7290 */ /* 0x000fe4000fffe1ff */
[----:B----4-:R-:W-:Y:S01]  /*3880*/  UISETP.GE.AND UP4, UPT, UR8, 0x1, UPT ;  /* 0x000000010800788c */ /* 0x010fe2000bf86270 */
[----:B------:R-:W-:Y:S01]  /*3890*/  UMOV UR24, 0x0 ;  /* 0x0000000000187882 */ /* 0x000fe20000000000 */
[----:B------:R-:W-:Y:S01]  /*38a0*/  UMOV UR25, 0x42c0490 ;  /* 0x042c049000197882 */ /* 0x000fe20000000000 */
[----:B-1----:R-:W-:-:S15]  /*38b0*/  R2UR UR30, R0 ;  /* 0x00000000001e72ca */ /* 0x002fde00000e0000 */
.L_x_75:
[----:B------:R-:W-:Y:S02]  /*38c0*/  LEA R0, R10, UR18, 0x3 ;  /* 0x000000120a007c11 */ /* 0x000fe4000f8e18ff */
[----:B------:R-:W-:Y:S02]  /*38d0*/  SHF.L.U32 R5, R9, 0x1f, RZ ;  /* 0x0000001f09057819 */ /* 0x000fe400000006ff */
[----:B------:R-:W-:Y:S01]  /*38e0*/  PLOP3.LUT P0, PT, PT, PT, UP4, 0x80, 0x8 ;  /* 0x000000000008781c */ /* 0x000fe20003f0f048 */
[----:B------:R-:W-:Y:S01]  /*38f0*/  VIADD R3, R0, 0x100 ;  /* 0x0000010000037836 */ /* 0x000fe20000000000 */
[----:B-1----:R-:W1:Y:S02]  /*3900*/  SYNCS.PHASECHK.TRANS64.TRYWAIT P1, [R0+URZ+0xf0], R5 ;  /* 0x0000f005000075a7 */ /* 0x002e6400080211ff */
[----:B-1-3--:R-:W-:Y:S09]  /*3910*/  @!P1 BRA `(.L_x_69) ;  /* 0x00000060008c9947 */ /* 0x00aff20003800000 */
.L_x_159:
[----:B------:R-:W-:Y:S01]  /*3920*/  LEA R4, R10, UR18, 0x4 ;  /* 0x000000120a047c11 */ /* 0x000fe2000f8e20ff */
[----:B------:R-:W-:Y:S01]  /*3930*/  @UP4 ULEA UR5, UR14, UR18, 0x3 ;  /* 0x000000120e054291 */ /* 0x000fe2000f8e18ff */
[----:B------:R-:W-:Y:S01]  /*3940*/  PLOP3.LUT P2, PT, PT, PT, PT, 0x80, 0x8 ;  /* 0x000000000008781c */ /* 0x000fe20003f4f070 */
[----:B------:R-:W-:Y:S01]  /*3950*/  ULEA UR23, UR22, UR18, 0x3 ;  /* 0x0000001216177291 */ /* 0x000fe2000f8e18ff */
[----:B------:R-:W-:Y:S02]  /*3960*/  PRMT R3, RZ, 0x654, R3 ;  /* 0x00000654ff037816 */ /* 0x000fe40000000003 */
[----:B-1----:R-:W1:Y:S01]  /*3970*/  LDS.128 R4, [R4+0x180] ;  /* 0x0001800004047984 */ /* 0x002e620000000c00 */
[----:B------:R-:W-:Y:S02]  /*3980*/  @P0 SHF.L.U32 R2, R8, 0x1f, RZ ;  /* 0x0000001f08020819 */ /* 0x000fe400000006ff */
[----:B------:R-:W-:Y:S01]  /*3990*/  SHF.L.U32 R0, R11, 0x1f, RZ ;  /* 0x0000001f0b007819 */ /* 0x000fe200000006ff */
[----:B------:R-:W-:Y:S01]  /*39a0*/  @!PT LDS RZ, [RZ] ;  /* 0x00000000fffff984 */ /* 0x000fe20000000800 */
[----:B------:R-:W-:Y:S01]  /*39b0*/  @!PT LDS RZ, [RZ] ;  /* 0x00000000fffff984 */ /* 0x000fe20000000800 */
[----:B------:R-:W-:Y:S01]  /*39c0*/  @!PT LDS RZ, [RZ] ;  /* 0x00000000fffff984 */ /* 0x000fe20000000800 */
[----:B------:R-:W-:Y:S01]  /*39d0*/  @!PT LDS RZ, [RZ] ;  /* 0x00000000fffff984 */ /* 0x000fe20000000800 */
[----:B------:R2:W-:Y:S06]  /*39e0*/  MEMBAR.ALL.CTA ;  /* 0x0000000000007992 */ /* 0x0005ec0000008000 */
[----:B--2---:R-:W2:Y:S02]  /*39f0*/  FENCE.VIEW.ASYNC.S ;  /* 0x00000000000073c6 */ /* 0x004ea40000000000 */
[----:B--2---:R2:W-:Y:S01]  /*3a00*/  SYNCS.ARRIVE.TRANS64.RED.A1T0 RZ, [R3+URZ], RZ ;  /* 0x000000ff03ff79a7 */ /* 0x0045e200081004ff */
[----:B------:R2:W3:Y:S01]  /*3a10*/  @P0 SYNCS.PHASECHK.TRANS64.TRYWAIT P2, [UR5], R2 ;  /* 0x00000002ff0005a7 */ /* 0x0004e20008041105 */
[----:B------:R-:W-:Y:S01]  /*3a20*/  ULEA.HI UR5, UR22, UR22, URZ, 0x1 ;  /* 0x0000001616057291 */ /* 0x000fe2000f8f08ff */
[----:B-1----:R-:W-:-:S03]  /*3a30*/  LOP3.LUT P1, RZ, R6, 0x1, RZ, 0xc0, !PT ;  /* 0x0000000106ff7812 */ /* 0x002fc6000782c0ff */
[----:B------:R-:W-:Y:S02]  /*3a40*/  ULOP3.LUT UR6, UR5, 0xffe, URZ, 0xc0, !UPT ;  /* 0x00000ffe05067892 */ /* 0x000fe4000f8ec0ff */
[----:B------:R-:W-:Y:S02]  /*3a50*/  USHF.R.U32.HI UR19, URZ, 0x1, UR5 ;  /* 0x00000001ff137899 */ /* 0x000fe40008011605 */
[----:B------:R-:W-:Y:S02]  /*3a60*/  UIADD3 UR5, UPT, UPT, -UR6, UR22, URZ ;  /* 0x0000001606057290 */ /* 0x000fe4000fffe1ff */
[----:B------:R-:W-:-:S04]  /*3a70*/  UIMAD UR19, UR19, 0xb0, UR30 ;  /* 0x000000b0131378a4 */ /* 0x000fc8000f8e021e */
[----:B------:R-:W-:Y:S01]  /*3a80*/  ULEA UR19, UR5, UR19, 0x14 ;  /* 0x0000001305137291 */ /* 0x000fe2000f8ea0ff */
[----:B------:R-:W1:Y:S02]  /*3a90*/  SYNCS.PHASECHK.TRANS64.TRYWAIT P0, [UR23+0x130], R0 ;  /* 0x00013000ff0075a7 */ /* 0x000e640008001117 */
[----:B-123--:R-:W-:Y:S09]  /*3aa0*/  @!P0 BRA `(.L_x_70) ;  /* 0x00000060003c8947 */ /* 0x00eff20003800000 */
.L_x_161:
[----:B------:R-:W-:Y:S01]  /*3ab0*/  IADD3 R10, PT, PT, R10, 0x1, RZ ;  /* 0x000000010a0a7810 */ /* 0x000fe20007ffe0ff */
[----:B------:R-:W-:Y:S06]  /*3ac0*/  BRA.U !UP4, `(.L_x_71) ;  /* 0x000000010c987547 */ /* 0x000fec000b800000 */
[----:B------:R-:W-:Y:S01]  /*3ad0*/  UPLOP3.LUT UP2, UPT, UPT, UPT, UPT, 0x40, 0x4 ;  /* 0x000000000004789c */ /* 0x000fe20003f4e870 */
[----:B------:R-:W-:Y:S01]  /*3ae0*/  UMOV UR16, UR29 ;  /* 0x0000001d00107c82 */ /* 0x000fe20008000000 */
[----:B------:R-:W-:Y:S01]  /*3af0*/  UMOV UR15, UR28 ;  /* 0x0000001c000f7c82 */ /* 0x000fe20008000000 */
[----:B------:R-:W-:-:S08]  /*3b00*/  UMOV UR5, UR14 ;  /* 0x0000000e00057c82 */ /* 0x000fd00008000000 */
.L_x_74:
[----:B------:R-:W-:Y:S02]  /*3b10*/  UIADD3 UR16, UPT, UPT, UR16, 0x1, URZ ;  /* 0x0000000110107890 */ /* 0x000fe4000fffe0ff */
[----:B--2---:R-:W-:Y:S02]  /*3b20*/  ULEA UR7, UR5, UR18, 0x3 ;  /* 0x0000001205077291 */ /* 0x004fe4000f8e18ff */
[----:B------:R-:W-:Y:S01]  /*3b30*/  UISETP.NE.AND UP3, UPT, UR16, URZ, UPT ;  /* 0x000000ff1000728c */ /* 0x000fe2000bf65270 */
[----:B---3--:R-:W-:Y:S10]  /*3b40*/  @P2 BRA `(.L_x_72) ;  /* 0x00000000000c2947 */ /* 0x008ff40003800000 */
[----:B-1----:R-:W-:Y:S04]  /*3b50*/  SHF.L.U32 R3, R8, 0x1f, RZ ;  /* 0x0000001f08037819 */ /* 0x002fe800000006ff */
[----:B------:R-:W1:Y:S02]  /*3b60*/  SYNCS.PHASECHK.TRANS64.TRYWAIT P0, [UR7], R3 ;  /* 0x00000003ff0075a7 */ /* 0x000e640008001107 */
[----:B-1----:R-:W-:Y:S05]  /*3b70*/  @!P0 BRA `(.L_x_73) ;  /* 0x0000006000208947 */ /* 0x002fea0003800000 */
.L_x_72:
[----:B------:R-:W-:Y:S01]  /*3b80*/  UISETP.NE.AND UP0, UPT, UR15, 0x1, UPT ;  /* 0x000000010f00788c */ /* 0x000fe2000bf05270 */
[----:B------:R-:W-:Y:S01]  /*3b90*/  PLOP3.LUT P2, PT, PT, PT, PT, 0x80, 0x8 ;  /* 0x000000000008781c */ /* 0x000fe20003f4f070 */
[----:B------:R-:W-:Y:S02]  /*3ba0*/  UIADD3 UR6, UPT, UPT, UR5, 0x1, URZ ;  /* 0x0000000105067890 */ /* 0x000fe4000fffe0ff */
[----:B------:R-:W-:Y:S02]  /*3bb0*/  UIADD3 UR17, UPT, UPT, UR7, 0x60, URZ ;  /* 0x0000006007117890 */ /* 0x000fe4000fffe0ff */
[----:B------:R-:W-:Y:S01]  /*3bc0*/  UISETP.NE.AND UP1, UPT, UR6, 0xc, UPT ;  /* 0x0000000c0600788c */ /* 0x000fe2000bf25270 */
[----:B------:R-:W-:Y:S01]  /*3bd0*/  PLOP3.LUT P0, PT, PT, PT, UP0, 0x80, 0x8 ;  /* 0x000000000008781c */ /* 0x000fe20003f0f008 */
[----:B------:R-:W-:Y:S02]  /*3be0*/  UIADD3 UR15, UPT, UPT, UR15, -0x1, URZ ;  /* 0xffffffff0f0f7890 */ /* 0x000fe4000fffe0ff */
[----:B------:R-:W-:Y:S02]  /*3bf0*/  USEL UR8, URZ, 0x1, UP1 ;  /* 0x00000001ff087887 */ /* 0x000fe40008800000 */
[----:B------:R-:W-:Y:S01]  /*3c00*/  USEL UR14, UR6, URZ, UP1 ;  /* 0x000000ff060e7287 */ /* 0x000fe20008800000 */
[----:B------:R-:W-:Y:S01]  /*3c10*/  UMOV UR7, 0x80004020 ;  /* 0x8000402000077882 */ /* 0x000fe20000000000 */
[----:B------:R-:W-:Y:S02]  /*3c20*/  UMOV UR9, 0x80004020 ;  /* 0x8000402000097882 */ /* 0x000fe40000000000 */
[----:B------:R-:W-:Y:S01]  /*3c30*/  @UP0 ULEA UR6, UR14, UR18, 0x3 ;  /* 0x000000120e060291 */ /* 0x000fe2000f8e18ff */
[----:B------:R-:W-:Y:S01]  /*3c40*/  LOP3.LUT R8, R8, UR8, RZ, 0x3c, !PT ;  /* 0x0000000808087c12 */ /* 0x000fe2000f8e3cff */
[----:B------:R-:W-:Y:S01]  /*3c50*/  ULEA UR8, UR5, UR21, 0x8 ;  /* 0x0000001505087291 */ /* 0x000fe2000f8e40ff */
[----:B------:R-:W-:Y:S02]  /*3c60*/  UMOV UR13, 0x80004020 ;  /* 0x80004020000d7882 */ /* 0x000fe40000000000 */
[----:B-1----:R-:W-:Y:S01]  /*3c70*/  @P0 SHF.L.U32 R0, R8, 0x1f, RZ ;  /* 0x0000001f08000819 */ /* 0x002fe200000006ff */
[----:B------:R-:W-:Y:S01]  /*3c80*/  UIADD3 UR10, UPT, UPT, UR8, 0x2, URZ ;  /* 0x00000002080a7890 */ /* 0x000fe2000fffe0ff */
[----:B------:R-:W-:Y:S02]  /*3c90*/  UMOV UR11, 0x80004020 ;  /* 0x80004020000b7882 */ /* 0x000fe40000000000 */
[----:B------:R2:W3:Y:S01]  /*3ca0*/  @P0 SYNCS.PHASECHK.TRANS64.TRYWAIT P2, [UR6], R0 ;  /* 0x00000000ff0005a7 */ /* 0x0004e20008041106 */
[----:B------:R-:W-:Y:S03]  /*3cb0*/  UIMAD UR6, UR5, 0x2c0, UR4 ;  /* 0x000002c0050678a4 */ /* 0x000fe6000f8e0204 */
[----:B------:R-:W-:Y:S01]  /*3cc0*/  UMOV UR5, UR14 ;  /* 0x0000000e00057c82 */ /* 0x000fe20008000000 */
[----:B------:R-:W-:Y:S05]  /*3cd0*/  UIADD3 UR12, UPT, UPT, UR6, 0x2, URZ ;  /* 0x00000002060c7890 */ /* 0x000fea000fffe0ff */
[----:B------:R2:W-:Y:S01]  /*3ce0*/  UTCHMMA gdesc[UR8], gdesc[UR6], tmem[UR19], tmem[UR26], idesc[UR27], UP2 ;  /* 0x00ff1a06080075ea */ /* 0x0005e20009000013 */
[----:B------:R-:W-:Y:S03]  /*3cf0*/  UPLOP3.LUT UP2, UPT, UPT, UPT, UPT, 0x80, 0x8 ;  /* 0x000000000008789c */ /* 0x000fe60003f4f070 */
[----:B------:R2:W-:Y:S01]  /*3d00*/  UTCHMMA gdesc[UR10], gdesc[UR12], tmem[UR19], tmem[UR24], idesc[UR25], UPT ;  /* 0x00ff180c0a0075ea */ /* 0x0005e2000b800013 */
[----:B------:R2:W-:Y:S01]  /*3d10*/  UTCBAR.MULTICAST [UR17], URZ, UR20 ;  /* 0x000000ff110073e9 */ /* 0x0005e20008000814 */
[----:B------:R-:W-:Y:S06]  /*3d20*/  BRA.U UP3, `(.L_x_74) ;  /* 0xfffffffd03787547 */ /* 0x000fec000b83ffff */
.L_x_71:
[----:B------:R-:W-:Y:S01]  /*3d30*/  UIADD3 UR5, UPT, UPT, UR22, 0x1, URZ ;  /* 0x0000000116057890 */ /* 0x000fe2000fffe0ff */
[C---:B------:R-:W-:Y:S01]  /*3d40*/  ISETP.NE.AND P0, PT, R10.reuse, 0x2, PT ;  /* 0x000000020a00780c */ /* 0x040fe20003f05270 */
[----:B--2---:R-:W-:Y:S02]  /*3d50*/  UIADD3 UR6, UPT, UPT, UR23, 0x110, URZ ;  /* 0x0000011017067890 */ /* 0x004fe4000fffe0ff */
[----:B------:R-:W-:Y:S01]  /*3d60*/  UISETP.NE.AND UP0, UPT, UR5, 0x4, UPT ;  /* 0x000000040500788c */ /* 0x000fe2000bf05270 */
[----:B-1----:R-:W-:Y:S02]  /*3d70*/  SEL R0, RZ, 0x1, P0 ;  /* 0x00000001ff007807 */ /* 0x002fe40000000000 */
[----:B------:R-:W-:Y:S01]  /*3d80*/  SEL R10, R10, RZ, P0 ;  /* 0x000000ff0a0a7207 */ /* 0x000fe20000000000 */
[----:B------:R-:W-:Y:S01]  /*3d90*/  USEL UR7, URZ, 0x1, UP0 ;  /* 0x00000001ff077887 */ /* 0x000fe20008000000 */
[----:B------:R-:W-:Y:S01]  /*3da0*/  LOP3.LUT R9, R9, R0, RZ, 0x3c, !PT ;  /* 0x0000000009097212 */ /* 0x000fe200078e3cff */
[----:B------:R-:W-:Y:S01]  /*3db0*/  USEL UR22, UR5, URZ, UP0 ;  /* 0x000000ff05167287 */ /* 0x000fe20008000000 */
[----:B------:R1:W-:Y:S03]  /*3dc0*/  UTCBAR [UR6], URZ ;  /* 0x000000ff060073e9 */ /* 0x0003e600080000ff */
[----:B------:R-:W-:Y:S01]  /*3dd0*/  LOP3.LUT R11, R11, UR7, RZ, 0x3c, !PT ;  /* 0x000000070b0b7c12 */ /* 0x000fe2000f8e3cff */
[----:B------:R-:W-:Y:S07]  /*3de0*/  @P1 BRA `(.L_x_75) ;  /* 0xfffffff800b41947 */ /* 0x000fee000383ffff */
[----:B------:R-:W2:Y:S01]  /*3df0*/  S2UR UR8, SR_CgaCtaId ;  /* 0x00000000000879c3 */ /* 0x000ea20000008800 */
[----:B------:R-:W-:Y:S01]  /*3e00*/  ELECT P0, URZ, PT ;  /* 0x0000000000ff782f */ /* 0x000fe20003800000 */
[----:B------:R-:W-:Y:S01]  /*3e10*/  IMAD.MOV.U32 R0, RZ, RZ, 0x1 ;  /* 0x00000001ff007424 */ /* 0x000fe200078e00ff */
[----:B------:R-:W-:Y:S01]  /*3e20*/  UIADD3 UR18, UPT, UPT, UR18, 0x130, URZ ;  /* 0x0000013012127890 */ /* 0x000fe2000fffe0ff */
[----:B------:R-:W-:Y:S01]  /*3e30*/  SHF.L.U32 R3, R11, 0x1f, RZ ;  /* 0x0000001f0b037819 */ /* 0x000fe200000006ff */
[----:B------:R-:W-:-:S03]  /*3e40*/  UMOV UR4, 0x40 ;  /* 0x0000004000047882 */ /* 0x000fc60000000000 */
[----:B------:R-:W-:Y:S01]  /*3e50*/  UVIRTCOUNT.DEALLOC.SMPOOL 0x80 ;  /* 0x000000800000784c */ /* 0x000fe20000000000 */
[----:B--2---:R-:W-:Y:S02]  /*3e60*/  ULEA UR8, UR8, UR4, 0x18 ;  /* 0x0000000408087291 */ /* 0x004fe4000f8ec0ff */
[----:B------:R-:W-:-:S07]  /*3e70*/  ULEA UR4, UR22, UR18, 0x3 ;  /* 0x0000001216047291 */ /* 0x000fce000f8e18ff */
[----:B------:R2:W-:Y:S02]  /*3e80*/  @P0 STS.U8 [UR8+0x1c], R0 ;  /* 0x00001c00ff000988 */ /* 0x0005e40008000008 */
[----:B------:R-:W4:Y:S02]  /*3e90*/  SYNCS.PHASECHK.TRANS64.TRYWAIT P0, [UR4], R3 ;  /* 0x00000003ff0075a7 */ /* 0x000f240008001104 */
[----:B--2-4-:R-:W-:Y:S05]  /*3ea0*/  @!P0 BRA `(.L_x_76) ;  /* 0x0000005c006c8947 */ /* 0x014fea0003800000 */
.L_x_164:
[----:B------:R-:W-:-:S04]  /*3eb0*/  UIADD3 UR4, UPT, UPT, UR22, 0x1, URZ ;  /* 0x0000000116047890 */ /* 0x000fc8000fffe0ff */
[----:B------:R-:W-:-:S04]  /*3ec0*/  UISETP.NE.AND UP0, UPT, UR4, 0x4, UPT ;  /* 0x000000040400788c */ /* 0x000fc8000bf05270 */
[----:B-1----:R-:W-:Y:S02]  /*3ed0*/  USEL UR6, URZ, 0x1, UP0 ;  /* 0x00000001ff067887 */ /* 0x002fe40008000000 */
[----:B------:R-:W-:-:S04]  /*3ee0*/  USEL UR4, UR4, URZ, UP0 ;  /* 0x000000ff04047287 */ /* 0x000fc80008000000 */
[----:B------:R-:W-:Y:S01]  /*3ef0*/  ULEA UR5, UR4, UR18, 0x3 ;  /* 0x0000001204057291 */ /* 0x000fe2000f8e18ff */
[----:B------:R-:W-:-:S04]  /*3f00*/  LOP3.LUT R2, R11, UR6, RZ, 0x3c, !PT ;  /* 0x000000060b027c12 */ /* 0x000fc8000f8e3cff */
[----:B--2---:R-:W-:-:S04]  /*3f10*/  SHF.L.U32 R3, R2, 0x1f, RZ ;  /* 0x0000001f02037819 */ /* 0x004fc800000006ff */
[----:B------:R-:W1:Y:S02]  /*3f20*/  SYNCS.PHASECHK.TRANS64.TRYWAIT P0, [UR5], R3 ;  /* 0x00000003ff0075a7 */ /* 0x000e640008001105 */
[----:B-1----:R-:W-:Y:S05]  /*3f30*/  @!P0 BRA `(.L_x_77) ;  /* 0x0000005c00608947 */ /* 0x002fea0003800000 */
.L_x_166:
        /* <DEDUP_REMOVED lines=9> */
.L_x_168:
[----:B------:R-:W-:-:S04]  /*3fd0*/  UIADD3 UR4, UPT, UPT, UR4, 0x1, URZ ;  /* 0x0000000104047890 */ /* 0x000fc8000fffe0ff */
[----:B------:R-:W-:-:S04]  /*3fe0*/  UISETP.NE.AND UP0, UPT, UR4, 0x4, UPT ;  /* 0x000000040400788c */ /* 0x000fc8000bf05270 */
[----:B------:R-:W-:Y:S02]  /*3ff0*/  USEL UR5, URZ, 0x1, UP0 ;  /* 0x00000001ff057887 */ /* 0x000fe40008000000 */
[----:B------:R-:W-:-:S04]  /*4000*/  USEL UR4, UR4, URZ, UP0 ;  /* 0x000000ff04047287 */ /* 0x000fc80008000000 */
[----:B------:R-:W-:Y:S01]  /*4010*/  ULEA UR4, UR4, UR18, 0x3 ;  /* 0x0000001204047291 */ /* 0x000fe2000f8e18ff */
[----:B-1----:R-:W-:-:S04]  /*4020*/  LOP3.LUT R3, R2, UR5, RZ, 0x3c, !PT ;  /* 0x0000000502037c12 */ /* 0x002fc8000f8e3cff */
[----:B------:R-:W-:-:S04]  /*4030*/  SHF.L.U32 R3, R3, 0x1f, RZ ;  /* 0x0000001f03037819 */ /* 0x000fc800000006ff */
[----:B------:R-:W1:Y:S02]  /*4040*/  SYNCS.PHASECHK.TRANS64.TRYWAIT P0, [UR4], R3 ;  /* 0x00000003ff0075a7 */ /* 0x000e640008001104 */
[----:B-1----:R-:W-:Y:S05]  /*4050*/  @!P0 BRA `(.L_x_79) ;  /* 0x0000005c00488947 */ /* 0x002fea0003800000 */
.L_x_170:
[----:B------:R-:W-:Y:S01]  /*4060*/  NOP ;  /* 0x0000000000007918 */ /* 0x000fe20000000000 */
[----:B-1----:R-:W1:Y:S01]  /*4070*/  LDS R0, [UR8+0x14] ;  /* 0x00001408ff007984 */ /* 0x002e620008000800 */
[----:B------:R-:W-:Y:S01]  /*4080*/  ULOP3.LUT UR4, UR30, 0xffff, URZ, 0xc0, !UPT ;  /* 0x0000ffff1e047892 */ /* 0x000fe2000f8ec0ff */
[----:B------:R-:W-:Y:S01]  /*4090*/  UMOV UR5, 0xffff ;  /* 0x0000ffff00057882 */ /* 0x000fe20000000000 */
[----:B------:R-:W-:Y:S02]  /*40a0*/  UMOV UR6, 0x1 ;  /* 0x0000000100067882 */ /* 0x000fe40000000000 */
[----:B------:R-:W-:-:S04]  /*40b0*/  USHF.R.U32.HI UR4, URZ, 0x5, UR4 ;  /* 0x00000005ff047899 */ /* 0x000fc80008011604 */
[----:B------:R-:W-:Y:S02]  /*40c0*/  USHF.L.U32 UR5, UR5, UR4, URZ ;  /* 0x0000000405057299 */ /* 0x000fe400080006ff */
[----:B------:R-:W-:-:S04]  /*40d0*/  USHF.L.U32 UR4, UR6, UR4, URZ ;  /* 0x0000000406047299 */ /* 0x000fc800080006ff */
[----:B-1----:R-:W-:-:S04]  /*40e0*/  LOP3.LUT R0, R0, UR5, RZ, 0xc0, !PT ;  /* 0x0000000500007c12 */ /* 0x002fc8000f8ec0ff */
[----:B------:R-:W-:-:S13]  /*40f0*/  ISETP.NE.AND P0, PT, R0, UR5, PT ;  /* 0x0000000500007c0c */ /* 0x000fda000bf05270 */
[----:B------:R-:W-:Y:S05]  /*4100*/  @P0 BRA `(.L_x_80) ;  /* 0x0000000000580947 */ /* 0x000fea0003800000 */
[----:B------:R-:W1:Y:S02]  /*4110*/  LDS R0, [UR8+0x18] ;  /* 0x00001808ff007984 */ /* 0x000e640008000800 */
[----:B-1----:R-:W-:-:S04]  /*4120*/  LOP3.LUT R0, R0, UR4, RZ, 0xc0, !PT ;  /* 0x0000000400007c12 */ /* 0x002fc8000f8ec0ff */
[----:B------:R-:W-:-:S13]  /*4130*/  ISETP.NE.AND P0, PT, R0, UR4, PT ;  /* 0x0000000400007c0c */ /* 0x000fda000bf05270 */
[----:B------:R-:W-:Y:S05]  /*4140*/  @P0 BRA `(.L_x_81) ;  /* 0x00000000003c0947 */ /* 0x000fea0003800000 */
[----:B------:R-:W1:Y:S01]  /*4150*/  S2R R2, SR_LANEID ;  /* 0x0000000000027919 */ /* 0x000e620000000000 */
[----:B------:R-:W-:Y:S01]  /*4160*/  ULOP3.LUT UR5, URZ, UR5, URZ, 0x33, !UPT ;  /* 0x00000005ff057292 */ /* 0x000fe2000f8e33ff */
[----:B------:R-:W-:Y:S01]  /*4170*/  LOP3.LUT R4, RZ, UR4, RZ, 0x33, !PT ;  /* 0x00000004ff047c12 */ /* 0x000fe2000f8e33ff */
[----:B------:R-:W-:Y:S02]  /*4180*/  VOTEU.ANY UR4, UPT, PT ;  /* 0x0000000000047886 */ /* 0x000fe400038e0100 */
[----:B------:R-:W-:Y:S01]  /*4190*/  UFLO.U32 UR4, UR4 ;  /* 0x00000004000472bd */ /* 0x000fe200080e0000 */
[----:B------:R-:W2:Y:S01]  /*41a0*/  REDUX UR6, R4 ;  /* 0x00000000040673c4 */ /* 0x000ea20000000000 */
[----:B------:R-:W-:-:S06]  /*41b0*/  IMAD.U32 R0, RZ, RZ, UR5 ;  /* 0x00000005ff007e24 */ /* 0x000fcc000f8e00ff */
[----:B------:R4:W-:Y:S01]  /*41c0*/  UTCATOMSWS.AND URZ, UR5 ;  /* 0x0000000500ff79e3 */ /* 0x0009e20008000000 */
[----:B------:R-:W3:Y:S01]  /*41d0*/  REDUX UR7, R0 ;  /* 0x00000000000773c4 */ /* 0x000ee20000000000 */
[----:B-1----:R-:W-:Y:S01]  /*41e0*/  ISETP.EQ.U32.AND P0, PT, R2, UR4, PT ;  /* 0x0000000402007c0c */ /* 0x002fe2000bf02070 */
[----:B--2---:R-:W-:Y:S01]  /*41f0*/  IMAD.U32 R2, RZ, RZ, UR6 ;  /* 0x00000006ff027e24 */ /* 0x004fe2000f8e00ff */
[----:B---3--:R-:W-:-:S11]  /*4200*/  MOV R3, UR7 ;  /* 0x0000000700037c02 */ /* 0x008fd60008000f00 */
[----:B------:R4:W-:Y:S04]  /*4210*/  @P0 ATOMS.AND RZ, [UR8+0x14], R3 ;  /* 0x00001403ffff098c */ /* 0x0009e8000a800008 */
[----:B------:R4:W-:Y:S01]  /*4220*/  @P0 ATOMS.AND RZ, [UR8+0x18], R2 ;  /* 0x00001802ffff098c */ /* 0x0009e2000a800008 */
[----:B------:R-:W-:Y:S05]  /*4230*/  BRA `(.L_x_82) ;  /* 0x0000000000147947 */ /* 0x000fea0003800000 */
.L_x_81:
[----:B------:R-:W-:Y:S02]  /*4240*/  MOV R2, 0x4260 ;  /* 0x0000426000027802 */ /* 0x000fe40000000f00 */
[----:B---3-5:R-:W-:Y:S05]  /*4250*/  CALL.REL.NOINC `($__internal_0_$__cuda_sm10x_tcgen05_guardrail_trap_col_being_dealloced_not_returned_by_alloc) ;  /* 0x0000005c00787944 */ /* 0x028fea0003c00000 */
[----:B------:R-:W-:Y:S05]  /*4260*/  BRA `(.L_x_82) ;  /* 0x0000000000087947 */ /* 0x000fea0003800000 */
.L_x_80:
[----:B------:R-:W-:Y:S02]  /*4270*/  MOV R2, 0x4290 ;  /* 0x0000429000027802 */ /* 0x000fe40000000f00 */
[----:B---3-5:R-:W-:Y:S05]  /*4280*/  CALL.REL.NOINC `($__internal_2_$__cuda_sm10x_tcgen05_guardrail_trap_unallocated_columns_being_dealloced) ;  /* 0x0000005c00847944 */ /* 0x028fea0003c00000 */
.L_x_82:
[----:B------:R-:W-:Y:S01]  /*4290*/  NOP ;  /* 0x0000000000007918 */ /* 0x000fe20000000000 */
[----:B----4-:R-:W-:Y:S05]  /*42a0*/  EXIT ;  /* 0x000000000000794d */ /* 0x010fea0003800000 */
.L_x_64:
[----:B------:R-:W-:-:S09]  /*42b0*/  UISETP.NE.OR UP0, UPT, UR20, 0x3, !UP3 ;  /* 0x000000031400788c */ /* 0x000fd2000df05670 */
[----:B------:R-:W-:Y:S05]  /*42c0*/  BRA.U UP0, `(.L_x_83) ;  /* 0x00000011003c7547 */ /* 0x000fea000b800000 */
[----:B------:R-:W1:Y:S01]  /*42d0*/  LDCU.64 UR4, c[0x0][0x888] ;  /* 0x00011100ff0477ac */ /* 0x000e620008000a00 */
[----:B------:R-:W2:Y:S01]  /*42e0*/  LDC.64 R12, c[0x0][0x348] ;  /* 0x0000d200ff0c7b82 */ /* 0x000ea20000000a00 */
[----:B------:R-:W-:Y:S02]  /*42f0*/  HFMA2 R9, -RZ, RZ, 0, 0 ;  /* 0x00000000ff097431 */ /* 0x000fe400000001ff */
[----:B------:R-:W-:Y:S01]  /*4300*/  IMAD.MOV.U32 R11, RZ, RZ, 0x1 ;  /* 0x00000001ff0b7424 */ /* 0x000fe200078e00ff */
[----:B------:R-:W3:Y:S01]  /*4310*/  LDCU UR43, c[0x0][0x370] ;  /* 0x00006e00ff2b77ac */ /* 0x000ee20008000800 */
[----:B------:R-:W-:Y:S01]  /*4320*/  IMAD.MOV.U32 R10, RZ, RZ, RZ ;  /* 0x000000ffff0a7224 */ /* 0x000fe200078e00ff */
[----:B------:R-:W-:Y:S01]  /*4330*/  MOV R8, 0x5800 ;  /* 0x0000580000087802 */ /* 0x000fe20000000f00 */
[----:B------:R-:W3:Y:S01]  /*4340*/  LDCU.128 UR48, c[0x0][0xb10] ;  /* 0x00016200ff3077ac */ /* 0x000ee20008000c00 */
[----:B------:R-:W4:Y:S01]  /*4350*/  LDCU UR37, c[0x0][0x374] ;  /* 0x00006e80ff2577ac */ /* 0x000f220008000800 */
[----:B------:R-:W4:Y:S01]  /*4360*/  LDCU.64 UR40, c[0x0][0x890] ;  /* 0x00011200ff2877ac */ /* 0x000f220008000a00 */
[----:B-1----:R-:W-:Y:S01]  /*4370*/  UISETP.NE.U32.AND UP0, UPT, UR4, URZ, UPT ;  /* 0x000000ff0400728c */ /* 0x002fe2000bf05070 */
[----:B------:R-:W1:Y:S01]  /*4380*/  LDCU UR15, c[0x0][0xb0c] ;  /* 0x00016180ff0f77ac */ /* 0x000e620008000800 */
[----:B------:R-:W1:Y:S01]  /*4390*/  LDCU UR53, c[0x0][0xb20] ;  /* 0x00016400ff3577ac */ /* 0x000e620008000800 */
[----:B------:R-:W1:Y:S01]  /*43a0*/  LDCU UR4, c[0x0][0xb30] ;  /* 0x00016600ff0477ac */ /* 0x000e620008000800 */
[----:B---3--:R-:W-:-:S02]  /*43b0*/  UIMAD.WIDE.U32 UR8, UR43, UR48, URZ ;  /* 0x000000302b0872a5 */ /* 0x008fc4000f8e00ff */
[----:B----4-:R-:W-:Y:S02]  /*43c0*/  UIMAD.WIDE.U32 UR10, UR37, UR51, URZ ;  /* 0x00000033250a72a5 */ /* 0x010fe4000f8e00ff */
[----:B------:R-:W-:Y:S02]  /*43d0*/  UISETP.NE.AND.EX UP6, UPT, UR5, URZ, UPT, UP0 ;  /* 0x000000ff0500728c */ /* 0x000fe4000bfc5300 */
[----:B------:R-:W-:Y:S02]  /*43e0*/  UISETP.NE.AND UP0, UPT, UR42, 0x1, UPT ;  /* 0x000000012a00788c */ /* 0x000fe4000bf05270 */
[----:B------:R-:W-:Y:S01]  /*43f0*/  UISETP.NE.U32.AND UP0, UPT, UR40, URZ, UPT ;  /* 0x000000ff2800728c */ /* 0x000fe2000bf05070 */
[----:B------:R-:W-:Y:S01]  /*4400*/  UMOV UR6, 0x400 ;  /* 0x0000040000067882 */ /* 0x000fe20000000000 */
[----:B------:R-:W-:Y:S01]  /*4410*/  UMOV UR8, UR9 ;  /* 0x0000000900087c82 */ /* 0x000fe20008000000 */
[----:B------:R-:W-:Y:S01]  /*4420*/  UMOV UR45, UR11 ;  /* 0x0000000b002d7c82 */ /* 0x000fe20008000000 */
[----:B------:R-:W-:-:S02]  /*4430*/  USEL UR52, URZ, 0x1, UP4 ;  /* 0x00000001ff347887 */ /* 0x000fc4000a000000 */
[----:B------:R-:W-:Y:S02]  /*4440*/  UISETP.GE.AND UP3, UPT, UR42, 0x1, UPT ;  /* 0x000000012a00788c */ /* 0x000fe4000bf66270 */
[----:B------:R-:W-:Y:S01]  /*4450*/  UISETP.NE.AND.EX UP5, UPT, UR41, URZ, UPT, UP0 ;  /* 0x000000ff2900728c */ /* 0x000fe2000bfa5300 */
[----:B------:R-:W-:Y:S01]  /*4460*/  UMOV UR21, URZ ;  /* 0x000000ff00157c82 */ /* 0x000fe20008000000 */
[----:B------:R-:W-:Y:S01]  /*4470*/  UPLOP3.LUT UP1, UPT, UPT, UPT, UPT, 0x40, 0x4 ;  /* 0x000000000004789c */ /* 0x000fe20003f2e870 */
[----:B------:R-:W3:Y:S01]  /*4480*/  LDCU.64 UR22, c[0x0][0xb28] ;  /* 0x00016500ff1677ac */ /* 0x000ee20008000a00 */
[----:B------:R-:W-:Y:S02]  /*4490*/  ULEA UR6, UR44, UR6, 0x18 ;  /* 0x000000062c067291 */ /* 0x000fe4000f8ec0ff */
[----:B-1----:R-:W-:Y:S02]  /*44a0*/  UISETP.NE.AND UP3, UPT, UR15, 0x1, UPT ;  /* 0x000000010f00788c */ /* 0x002fe4000bf65270 */
[----:B------:R-:W-:-:S02]  /*44b0*/  USHF.R.U32.HI UR46, URZ, UR49, UR8 ;  /* 0x00000031ff2e7299 */ /* 0x000fc40008011608 */
[----:B------:R-:W-:Y:S02]  /*44c0*/  USHF.R.U32.HI UR45, URZ, UR53, UR45 ;  /* 0x00000035ff2d7299 */ /* 0x000fe4000801162d */
[----:B------:R-:W-:Y:S02]  /*44d0*/  UISETP.NE.AND UP0, UPT, UR50, 0x1, UPT ;  /* 0x000000013200788c */ /* 0x000fe4000bf05270 */
[----:B--2---:R-:W-:-:S11]  /*44e0*/  UISETP.NE.AND UP4, UPT, UR4, 0x1, UPT ;  /* 0x000000010400788c */ /* 0x004fd6000bf85270 */
.L_x_91:
[C---:B------:R-:W-:Y:S02]  /*44f0*/  LEA R3, R10.reuse, UR6, 0x3 ;  /* 0x000000060a037c11 */ /* 0x040fe4000f8e18ff */
[----:B------:R-:W-:Y:S02]  /*4500*/  SHF.L.U32 R0, R9, 0x1f, RZ ;  /* 0x0000001f09007819 */ /* 0x000fe400000006ff */
[----:B------:R-:W-:Y:S02]  /*4510*/  LEA R5, R10, UR6, 0x4 ;  /* 0x000000060a057c11 */ /* 0x000fe4000f8e20ff */
[----:B-1----:R-:W1:Y:S02]  /*4520*/  SYNCS.PHASECHK.TRANS64.TRYWAIT P0, [R3+URZ+0xf0], R0 ;  /* 0x0000f000030075a7 */ /* 0x002e6400080011ff */
[----:B-1----:R-:W-:Y:S05]  /*4530*/  @!P0 BRA `(.L_x_84) ;  /* 0x0000005800288947 */ /* 0x002fea0003800000 */
.L_x_171:
        /* <DEDUP_REMOVED lines=8> */
[----:B--2---:R-:W-:Y:S11]  /*45c0*/  LOP3.LUT P0, RZ, R6, 0x1, RZ, 0xc0, !PT ;  /* 0x0000000106ff7812 */ /* 0x004ff6000780c0ff */
[----:B------:R-:W-:Y:S02]  /*45d0*/  @!UPT UIADD3 URZ, UPT, UPT, URZ, URZ, URZ ;  /* 0x000000fffffff290 */ /* 0x000fe4000fffe0ff */
[----:B----4-:R-:W-:Y:S01]  /*45e0*/  VOTEU.ANY UP3, P0 ;  /* 0x0000000000ff7886 */ /* 0x010fe20000060100 */
[----:B------:R-:W-:Y:S11]  /*45f0*/  PLOP3.LUT P0, PT, PT, PT, UP3, 0x80, 0x8 ;  /* 0x000000000008781c */ /* 0x000ff60003f0f038 */
[----:B------:R-:W-:Y:S02]  /*4600*/  @!UPT UIADD3 URZ, UPT, UPT, URZ, URZ, URZ ;  /* 0x000000fffffff290 */ /* 0x000fe4000fffe0ff */
[----:B-1----:R-:W-:Y:S02]  /*4610*/  @P0 SHF.R.U32.HI R0, RZ, 0x10, R5 ;  /* 0x00000010ff000819 */ /* 0x002fe40000011605 */
[----:B------:R-:W-:Y:S02]  /*4620*/  @P0 MOV R2, R4 ;  /* 0x0000000400020202 */ /* 0x000fe40000000f00 */
[----:B------:R-:W-:Y:S01]  /*4630*/  @P0 R2UR UR4, R0 ;  /* 0x00000000000402ca */ /* 0x000fe200000e0000 */
[----:B------:R-:W-:Y:S01]  /*4640*/  VIADD R0, R3, 0x100 ;  /* 0x0000010003007836 */ /* 0x000fe20000000000 */
[----:B------:R-:W-:Y:S02]  /*4650*/  @P0 LOP3.LUT R4, R5, 0xffff, RZ, 0xc0, !PT ;  /* 0x0000ffff05040812 */ /* 0x000fe400078ec0ff */
[----:B------:R-:W-:Y:S02]  /*4660*/  @P0 R2UR UR7, R2 ;  /* 0x00000000020702ca */ /* 0x000fe400000e0000 */
[----:B------:R-:W-:Y:S02]  /*4670*/  PRMT R0, RZ, 0x654, R0 ;  /* 0x00000654ff007816 */ /* 0x000fe40000000000 */
[----:B------:R-:W-:Y:S02]  /*4680*/  @P0 R2UR UR5, R4 ;  /* 0x00000000040502ca */ /* 0x000fe400000e0000 */
[----:B------:R1:W-:Y:S03]  /*4690*/  SYNCS.ARRIVE.TRANS64.RED.A1T0 RZ, [R0+URZ], RZ ;  /* 0x000000ff00ff79a7 */ /* 0x0003e600081004ff */
[----:B------:R-:W-:Y:S04]  /*46a0*/  @UP3 UMOV UR29, UR4 ;  /* 0x00000004001d3c82 */ /* 0x000fe80008000000 */
[----:B------:R-:W-:Y:S04]  /*46b0*/  @UP3 UMOV UR14, UR7 ;  /* 0x00000007000e3c82 */ /* 0x000fe80008000000 */
[----:B------:R-:W-:Y:S01]  /*46c0*/  @UP3 UMOV UR13, UR5 ;  /* 0x00000005000d3c82 */ /* 0x000fe20008000000 */
[----:B------:R-:W-:Y:S05]  /*46d0*/  BRA.U !UP0, `(.L_x_85) ;  /* 0x0000000108c07547 */ /* 0x000fea000b800000 */
[----:B------:R-:W-:Y:S02]  /*46e0*/  UIMAD.WIDE.U32 UR10, UR13, UR51, URZ ;  /* 0x000000330d0a72a5 */ /* 0x000fe4000f8e00ff */
[----:B------:R-:W-:Y:S02]  /*46f0*/  UP2UR UR12, UPR, URZ, 0x4 ;  /* 0x00000004ff0c7883 */ /* 0x000fe40008000000 */
[----:B------:R-:W-:Y:S02]  /*4700*/  UISETP.NE.AND UP2, UPT, UR50, 0x1, UPT ;  /* 0x000000013200788c */ /* 0x000fe4000bf45270 */
[----:B------:R-:W-:Y:S02]  /*4710*/  UIMAD.WIDE.U32 UR16, UR14, UR48, URZ ;  /* 0x000000300e1072a5 */ /* 0x000fe4000f8e00ff */
[----:B------:R-:W-:Y:S02]  /*4720*/  USEL UR4, UR37, UR45, !UP2 ;  /* 0x0000002d25047287 */ /* 0x000fe4000d000000 */
[----:B------:R-:W-:Y:S02]  /*4730*/  UISETP.NE.AND UP0, UPT, UR15, 0x1, UPT ;  /* 0x000000010f00788c */ /* 0x000fe4000bf05270 */
[----:B------:R-:W-:Y:S02]  /*4740*/  UP2UR UR20, UPR, URZ, 0x2 ;  /* 0x00000002ff147883 */ /* 0x000fe40008000000 */
[----:B------:R-:W-:Y:S02]  /*4750*/  UISETP.NE.AND UP1, UPT, UR42, 0x1, UPT ;  /* 0x000000012a00788c */ /* 0x000fe4000bf25270 */
[----:B---3--:R-:W-:Y:S02]  /*4760*/  UIMAD.WIDE.U32 UR18, UR4, UR22, URZ ;  /* 0x00000016041272a5 */ /* 0x008fe4000f8e00ff */
[----:B------:R-:W-:Y:S01]  /*4770*/  USEL UR8, UR43, UR46, !UP0 ;  /* 0x0000002e2b087287 */ /* 0x000fe2000c000000 */
[----:B------:R-:W-:Y:S02]  /*4780*/  UMOV UR5, UR11 ;  /* 0x0000000b00057c82 */ /* 0x000fe40008000000 */
[----:B------:R-:W-:Y:S02]  /*4790*/  USHF.R.U32.HI UR7, URZ, UR53, UR5 ;  /* 0x00000035ff077299 */ /* 0x000fe40008011605 */
[----:B------:R-:W-:Y:S02]  /*47a0*/  UIMAD.WIDE.U32 UR24, UR8, UR22, URZ ;  /* 0x00000016081872a5 */ /* 0x000fe4000f8e00ff */
[----:B------:R-:W-:Y:S02]  /*47b0*/  USEL UR7, UR13, UR7, !UP2 ;  /* 0x000000070d077287 */ /* 0x000fe4000d000000 */
[----:B------:R-:W-:Y:S02]  /*47c0*/  UISETP.NE.AND UP2, UPT, UR12, URZ, UPT ;  /* 0x000000ff0c00728c */ /* 0x000fe4000bf45270 */
[----:B------:R-:W-:Y:S01]  /*47d0*/  UIMAD.WIDE.U32 UR10, UR7, UR22, URZ ;  /* 0x00000016070a72a5 */ /* 0x000fe2000f8e00ff */
[----:B------:R-:W-:Y:S02]  /*47e0*/  UMOV UR5, UR17 ;  /* 0x0000001100057c82 */ /* 0x000fe40008000000 */
[----:B------:R-:W-:Y:S03]  /*47f0*/  USHF.R.U32.HI UR9, URZ, UR49, UR5 ;  /* 0x00000031ff097299 */ /* 0x000fe60008011605 */
[----:B------:R-:W-:Y:S02]  /*4800*/  UMOV UR5, UR19 ;  /* 0x0000001300057c82 */ /* 0x000fe40008000000 */
[----:B------:R-:W-:Y:S03]  /*4810*/  @UP1 USHF.R.U32.HI UR4, URZ, UR23, UR5 ;  /* 0x00000017ff041299 */ /* 0x000fe60008011605 */
[----:B------:R-:W-:Y:S01]  /*4820*/  UMOV UR5, UR25 ;  /* 0x0000001900057c82 */ /* 0x000fe20008000000 */
[----:B------:R-:W-:Y:S02]  /*4830*/  UIMAD UR4, UR42, UR4, URZ ;  /* 0x000000042a0472a4 */ /* 0x000fe4000f8e02ff */
[----:B------:R-:W-:Y:S02]  /*4840*/  @UP1 USHF.R.U32.HI UR8, URZ, UR23, UR5 ;  /* 0x00000017ff081299 */ /* 0x000fe40008011605 */
[----:B------:R-:W-:Y:S02]  /*4850*/  USEL UR5, UR14, UR9, !UP0 ;  /* 0x000000090e057287 */ /* 0x000fe4000c000000 */
[----:B------:R-:W-:Y:S02]  /*4860*/  UIMAD UR9, UR42, UR8, URZ ;  /* 0x000000082a0972a4 */ /* 0x000fe4000f8e02ff */
[----:B------:R-:W-:Y:S03]  /*4870*/  UISETP.GE.AND UP0, UPT, UR7, UR4, UPT ;  /* 0x000000040700728c */ /* 0x000fe6000bf06270 */
[----:B------:R-:W-:Y:S01]  /*4880*/  UMOV UR4, UR11 ;  /* 0x0000000b00047c82 */ /* 0x000fe20008000000 */
[----:B------:R-:W-:Y:S02]  /*4890*/  UISETP.GE.OR UP0, UPT, UR5, UR9, UP0 ;  /* 0x000000090500728c */ /* 0x000fe40008706670 */
[----:B------:R-:W-:Y:S02]  /*48a0*/  USHF.R.U32.HI UR4, URZ, UR23, UR4 ;  /* 0x00000017ff047299 */ /* 0x000fe40008011604 */
[----:B------:R-:W-:Y:S02]  /*48b0*/  UIMAD.WIDE.U32 UR10, UR5, UR22, URZ ;  /* 0x00000016050a72a5 */ /* 0x000fe4000f8e00ff */
[----:B------:R-:W-:Y:S04]  /*48c0*/  USEL UR12, UR7, UR4, !UP1 ;  /* 0x00000004070c7287 */ /* 0x000fe8000c800000 */
[----:B------:R-:W-:Y:S01]  /*48d0*/  UIADD3 UR9, UPT, UPT, -UR12, URZ, URZ ;  /* 0x000000ff0c097290 */ /* 0x000fe2000fffe1ff */
[----:B------:R-:W-:Y:S02]  /*48e0*/  @!UP0 UMOV UR4, UR11 ;  /* 0x0000000b00048c82 */ /* 0x000fe40008000000 */
[----:B------:R-:W-:Y:S02]  /*48f0*/  @!UP0 USHF.R.U32.HI UR4, URZ, UR23, UR4 ;  /* 0x00000017ff048299 */ /* 0x000fe40008011604 */
[----:B------:R-:W-:Y:S02]  /*4900*/  UIMAD UR9, UR42, UR9, UR7 ;  /* 0x000000092a0972a4 */ /* 0x000fe4000f8e0207 */
[----:B------:R-:W-:Y:S02]  /*4910*/  @!UP0 USEL UR4, UR5, UR4, !UP1 ;  /* 0x0000000405048287 */ /* 0x000fe4000c800000 */
[----:B------:R-:W-:Y:S02]  /*4920*/  UISETP.NE.AND UP1, UPT, UR20, URZ, UPT ;  /* 0x000000ff1400728c */ /* 0x000fe4000bf25270 */
[----:B------:R-:W-:Y:S02]  /*4930*/  @!UP0 UIMAD UR8, UR8, UR9, UR4 ;  /* 0x00000009080882a4 */ /* 0x000fe4000f8e0204 */
[----:B------:R-:W-:Y:S02]  /*4940*/  @!UP0 UIADD3 UR10, UPT, UPT, UR12, -UR4, URZ ;  /* 0x800000040c0a8290 */ /* 0x000fe4000fffe0ff */
[----:B------:R-:W-:Y:S02]  /*4950*/  UIADD3 UR9, UPT, UPT, -UR7, URZ, URZ ;  /* 0x000000ff07097290 */ /* 0x000fe4000fffe1ff */
[----:B------:R-:W-:Y:S02]  /*4960*/  UIADD3 UR4, UPT, UPT, -UR5, URZ, URZ ;  /* 0x000000ff05047290 */ /* 0x000fe4000fffe1ff */
[----:B------:R-:W-:Y:S03]  /*4970*/  @!UP0 UIMAD UR7, UR10, UR42, UR5 ;  /* 0x0000002a0a0782a4 */ /* 0x000fe6000f8e0205 */
[----:B------:R-:W-:Y:S01]  /*4980*/  @!UP0 UMOV UR5, UR8 ;  /* 0x0000000800058c82 */ /* 0x000fe20008000000 */
[----:B------:R-:W-:Y:S02]  /*4990*/  UIMAD UR8, UR15, UR4, UR14 ;  /* 0x000000040f0872a4 */ /* 0x000fe4000f8e020e */
[----:B------:R-:W-:Y:S02]  /*49a0*/  UIMAD UR4, UR50, UR9, UR13 ;  /* 0x00000009320472a4 */ /* 0x000fe4000f8e020d */
[----:B------:R-:W-:Y:S02]  /*49b0*/  UIMAD UR14, UR5, UR15, UR8 ;  /* 0x0000000f050e72a4 */ /* 0x000fe4000f8e0208 */
[----:B------:R-:W-:Y:S11]  /*49c0*/  UIMAD UR13, UR7, UR50, UR4 ;  /* 0x00000032070d72a4 */ /* 0x000ff6000f8e0204 */
[----:B------:R-:W-:Y:S01]  /*49d0*/  @!UPT UIADD3 URZ, UPT, UPT, URZ, URZ, URZ ;  /* 0x000000fffffff290 */ /* 0x000fe2000fffe0ff */
.L_x_85:
[----:B------:R-:W2:Y:S01]  /*49e0*/  @!UP4 LDCU.128 UR16, c[0x0][0xb10] ;  /* 0x00016200ff10c7ac */ /* 0x000ea20008000c00 */
[----:B------:R-:W-:Y:S04]  /*49f0*/  ISETP.NE.U32.AND P0, PT, RZ, UR40, PT ;  /* 0x00000028ff007c0c */ /* 0x000fe8000bf05070 */
[----:B------:R-:W-:Y:S01]  /*4a00*/  ISETP.NE.AND.EX P0, PT, RZ, UR41, PT, P0 ;  /* 0x00000029ff007c0c */ /* 0x000fe2000bf05300 */
[----:B------:R-:W4:Y:S01]  /*4a10*/  @!UP4 LDCU UR5, c[0x0][0xb0c] ;  /* 0x00016180ff05c7ac */ /* 0x000f220008000800 */
[----:B--2---:R-:W-:Y:S02]  /*4a20*/  UIMAD.WIDE.U32 UR8, UR14, UR16, URZ ;  /* 0x000000100e0872a5 */ /* 0x004fe4000f8e00ff */
[----:B------:R-:W-:Y:S05]  /*4a30*/  UIMAD.WIDE.U32 UR10, UR13, UR19, URZ ;  /* 0x000000130d0a72a5 */ /* 0x000fea000f8e00ff */
[----:B------:R-:W-:Y:S01]  /*4a40*/  @!UP4 UMOV UR4, UR9 ;  /* 0x000000090004cc82 */ /* 0x000fe20008000000 */
[----:B----4-:R-:W-:Y:S02]  /*4a50*/  @!UP4 UISETP.NE.AND UP0, UPT, UR5, 0x1, UPT ;  /* 0x000000010500c88c */ /* 0x010fe4000bf05270 */
[----:B------:R-:W-:Y:S01]  /*4a60*/  @!UP4 USHF.R.U32.HI UR4, URZ, UR17, UR4 ;  /* 0x00000011ff04c299 */ /* 0x000fe20008011604 */
[----:B------:R-:W-:Y:S03]  /*4a70*/  @!UP4 UMOV UR7, UR11 ;  /* 0x0000000b0007cc82 */ /* 0x000fe60008000000 */
[----:B------:R-:W-:Y:S02]  /*4a80*/  @!UP4 USEL UR8, UR14, UR4, !UP0 ;  /* 0x000000040e08c287 */ /* 0x000fe4000c000000 */
[----:B------:R-:W-:Y:S05]  /*4a90*/  @!UP4 UISETP.NE.AND UP0, UPT, UR18, 0x1, UPT ;  /* 0x000000011200c88c */ /* 0x000fea000bf05270 */
[----:B------:R-:W2:Y:S02]  /*4aa0*/  @!UP4 LDCU UR4, c[0x0][0xb20] ;  /* 0x00016400ff04c7ac */ /* 0x000ea40008000800 */
[----:B--2---:R-:W-:Y:S04]  /*4ab0*/  @!UP4 USHF.R.U32.HI UR7, URZ, UR4, UR7 ;  /* 0x00000004ff07c299 */ /* 0x004fe80008011607 */
[----:B------:R-:W-:Y:S04]  /*4ac0*/  @!UP4 USEL UR7, UR13, UR7, !UP0 ;  /* 0x000000070d07c287 */ /* 0x000fe8000c000000 */
[----:B------:R-:W-:Y:S02]  /*4ad0*/  @!UP4 UIADD3 UR4, UPT, UPT, -UR8, UR7, URZ ;  /* 0x000000070804c290 */ /* 0x000fe4000fffe1ff */
[----:B------:R-:W-:Y:S02]  /*4ae0*/  @!UP4 UIADD3 UR7, UPT, UPT, UR8, -UR7, URZ ;  /* 0x800000070807c290 */ /* 0x000fe4000fffe0ff */
[----:B------:R-:W-:Y:S02]  /*4af0*/  @!UP4 UIMAD UR14, UR4, UR5, UR14 ;  /* 0x00000005040ec2a4 */ /* 0x000fe4000f8e020e */
[----:B------:R-:W-:Y:S01]  /*4b00*/  @!UP4 UIMAD UR13, UR7, UR18, UR13 ;  /* 0x00000012070dc2a4 */ /* 0x000fe2000f8e020d */
[----:B------:R-:W-:Y:S11]  /*4b10*/  BRA.U UP1, `(.L_x_86) ;  /* 0x0000000101107547 */ /* 0x000ff6000b800000 */
[----:B-1----:R-:W-:Y:S04]  /*4b20*/  MOV R0, UR52 ;  /* 0x0000003400007c02 */ /* 0x002fe80008000f00 */
[----:B------:R-:W-:Y:S04]  /*4b30*/  SHF.L.U32 R3, R0, 0x1f, RZ ;  /* 0x0000001f00037819 */ /* 0x000fe800000006ff */
[----:B------:R-:W1:Y:S02]  /*4b40*/  SYNCS.PHASECHK.TRANS64.TRYWAIT P1, [UR6+0xe8], R3 ;  /* 0x0000e803ff0075a7 */ /* 0x000e640008021106 */
[----:B-1----:R-:W-:Y:S05]  /*4b50*/  @!P1 BRA `(.L_x_87) ;  /* 0x0000005000b49947 */ /* 0x002fea0003800000 */
.L_x_86:
[----:B------:R-:W-:Y:S05]  /*4b60*/  BRA.U !UP5, `(.L_x_88) ;  /* 0x000000010d387547 */ /* 0x000fea000b800000 */
[----:B------:R-:W-:Y:S01]  /*4b70*/  UPLOP3.LUT UP2, UPT, UPT, UPT, UP6, 0x80, 0x8 ;  /* 0x000000000008789c */ /* 0x000fe20003f4f060 */
[----:B-1----:R-:W-:Y:S01]  /*4b80*/  HFMA2 R0, -RZ, RZ, 0, 5.9604644775390625e-08 ;  /* 0x00000001ff007431 */ /* 0x002fe200000001ff */
[----:B------:R-:W1:Y:S01]  /*4b90*/  LDCU.64 UR8, c[0x0][0x358] ;  /* 0x00006b00ff0877ac */ /* 0x000e620008000a00 */
[----:B------:R-:W-:Y:S03]  /*4ba0*/  IMAD.MOV.U32 R206, RZ, RZ, 0x1 ;  /* 0x00000001ffce7424 */ /* 0x000fe600078e00ff */
[----:B------:R-:W-:Y:S05]  /*4bb0*/  PLOP3.LUT P1, PT, PT, PT, UP2, 0x80, 0x8 ;  /* 0x000000000008781c */ /* 0x000fea0003f2f028 */
[----:B------:R-:W2:Y:S01]  /*4bc0*/  @UP2 LDCU.64 UR4, c[0x0][0x888] ;  /* 0x00011100ff0427ac */ /* 0x000ea20008000a00 */
[----:B------:R-:W-:Y:S07]  /*4bd0*/  @UP2 UIMAD UR7, UR36, UR40, URZ ;  /* 0x00000028240722a4 */ /* 0x000fee000f8e02ff */
[----:B------:R-:W-:Y:S01]  /*4be0*/  @!P1 PRMT R206, R0, 0x7610, R206 ;  /* 0x0000761000ce9816 */ /* 0x000fe200000000ce */
[----:B--2---:R-:W-:Y:S06]  /*4bf0*/  @UP2 UIMAD.WIDE UR4, UR7, 0x4, UR4 ;  /* 0x00000004070428a5 */ /* 0x004fec000f8e0204 */
[----:B------:R-:W-:Y:S01]  /*4c00*/  IMAD.U32 R2, RZ, RZ, UR4 ;  /* 0x00000004ff027e24 */ /* 0x000fe2000f8e00ff */
[----:B------:R-:W-:Y:S04]  /*4c10*/  MOV R3, UR5 ;  /* 0x0000000500037c02 */ /* 0x000fe80008000f00 */
[----:B------:R-:W2:Y:S01]  /*4c20*/  @!UP2 LDCU UR4, c[0x0][0x880] ;  /* 0x00011000ff04a7ac */ /* 0x000ea20008000800 */
[----:B-1---5:R4:W5:Y:S02]  /*4c30*/  @P1 LDG.E R107, desc[UR8][R2.64] ;  /* 0x00000008026b1981 */ /* 0x022964000c1e1900 */
[----:B--2-4-:R-:W-:Y:S07]  /*4c40*/  @!P1 IMAD.U32 R107, RZ, RZ, UR4 ;  /* 0x00000004ff6b9e24 */ /* 0x014fee000f8e00ff */
.L_x_88:
[----:B-----5:R-:W-:Y:S01]  /*4c50*/  @!P0 FSETP.EQ.AND P1, PT, R107, RZ, PT ;  /* 0x000000ff6b00820b */ /* 0x020fe20003f22000 */
[----:B------:R-:W-:Y:S01]  /*4c60*/  @!UPT UIADD3 URZ, UPT, UPT, URZ, URZ, URZ ;  /* 0x000000fffffff290 */ /* 0x000fe2000fffe0ff */
[----:B------:R-:W-:Y:S11]  /*4c70*/  @!P0 BRA `(.L_x_89) ;  /* 0x0000000000148947 */ /* 0x000ff60003800000 */
[----:B------:R-:W-:Y:S02]  /*4c80*/  LOP3.LUT P0, RZ, R206, 0xff, RZ, 0xc0, !PT ;  /* 0x000000ffceff7812 */ /* 0x000fe4000780c0ff */
[----:B------:R-:W-:Y:S04]  /*4c90*/  PLOP3.LUT P1, PT, PT, PT, UP2, 0x80, 0x8 ;  /* 0x000000000008781c */ /* 0x000fe80003f2f028 */
[----:B------:R-:W-:Y:S07]  /*4ca0*/  PLOP3.LUT P1, PT, P1, PT, PT, 0x8, 0x80 ;  /* 0x000000000080781c */ /* 0x000fee0000f2e170 */
[----:B------:R-:W-:Y:S11]  /*4cb0*/  @P0 FSETP.EQ.AND P1, PT, R107, RZ, PT ;  /* 0x000000ff6b00020b */ /* 0x000ff60003f22000 */
[----:B------:R-:W-:Y:S02]  /*4cc0*/  @!UPT UIADD3 URZ, UPT, UPT, URZ, URZ, URZ ;  /* 0x000000fffffff290 */ /* 0x000fe4000fffe0ff */
.L_x_89:
[----:B------:R-:W-:Y:S01]  /*4cd0*/  ULEA UR7, UR21, UR6, 0x3 ;  /* 0x0000000615077291 */ /* 0x000fe2000f8e18ff */
[----:B-1----:R-:W-:Y:S02]  /*4ce0*/  SHF.L.U32 R0, R11, 0x1f, RZ ;  /* 0x0000001f0b007819 */ /* 0x002fe400000006ff */
[----:B------:R-:W-:Y:S01]  /*4cf0*/  ELECT P0, URZ, PT ;  /* 0x0000000000ff782f */ /* 0x000fe20003800000 */
[----:B------:R-:W-:Y:S05]  /*4d00*/  VIADD R10, R10, 0x1 ;  /* 0x000000010a0a7836 */ /* 0x000fea0000000000 */
[----:B------:R-:W1:Y:S02]  /*4d10*/  SYNCS.PHASECHK.TRANS64.TRYWAIT P2, [UR7+0xd0], R0 ;  /* 0x0000d000ff0075a7 */ /* 0x000e640008041107 */
[----:B-1----:R-:W-:Y:S05]  /*4d20*/  @!P2 BRA `(.L_x_90) ;  /* 0x000000500058a947 */ /* 0x002fea0003800000 */
.L_x_174:
[----:B------:R-:W-:Y:S01]  /*4d30*/  UIADD3 UR33, UPT, UPT, UR7, 0xc0, URZ ;  /* 0x000000c007217890 */ /* 0x000fe2000fffe0ff */
[----:B------:R-:W-:Y:S01]  /*4d40*/  PLOP3.LUT P0, PT, P1, P0, PT, 0xf2, 0x2f ;  /* 0x00000000002f781c */ /* 0x000fe20000f01e72 */
[----:B------:R-:W-:Y:S01]  /*4d50*/  UMOV UR38, 0x0 ;  /* 0x0000000000267882 */ /* 0x000fe20000000000 */
[----:B------:R-:W-:Y:S01]  /*4d60*/  UMOV UR39, 0x10000000 ;  /* 0x1000000000277882 */ /* 0x000fe20000000000 */
[----:B------:R-:W-:Y:S01]  /*4d70*/  UMOV UR28, UR36 ;  /* 0x00000024001c7c82 */ /* 0x000fe20008000000 */
[----:B------:R-:W-:Y:S01]  /*4d80*/  UMOV UR12, UR36 ;  /* 0x00000024000c7c82 */ /* 0x000fe20008000000 */
[----:B------:R-:W-:Y:S01]  /*4d90*/  UMOV UR20, UR36 ;  /* 0x0000002400147c82 */ /* 0x000fe20008000000 */
[----:B------:R-:W-:Y:S01]  /*4da0*/  UMOV UR25, UR33 ;  /* 0x0000002100197c82 */ /* 0x000fe20008000000 */
[----:B------:R-:W-:Y:S01]  /*4db0*/  UMOV UR9, UR33 ;  /* 0x0000002100097c82 */ /* 0x000fe20008000000 */
[----:B------:R-:W-:Y:S01]  /*4dc0*/  UMOV UR17, UR33 ;  /* 0x0000002100117c82 */ /* 0x000fe20008000000 */
[----:B------:R-:W-:Y:S02]  /*4dd0*/  R2UR UR55, R218 ;  /* 0x00000000da3772ca */ /* 0x000fe400000e0000 */
[----:B------:R-:W-:Y:S02]  /*4de0*/  R2UR UR54, R219 ;  /* 0x00000000db3672ca */ /* 0x000fe400000e0000 */
[----:B------:R-:W-:Y:S01]  /*4df0*/  @!P0 IADD3 R2, P1, PT, R12, 0x580, RZ ;  /* 0x000005800c028810 */ /* 0x000fe20007f3e0ff */
[----:B------:R-:W-:Y:S01]  /*4e00*/  VOTEU.ALL UP0, P0 ;  /* 0x0000000000ff7886 */ /* 0x000fe20000000000 */
[----:B------:R-:W-:Y:S02]  /*4e10*/  VOTEU.ALL UP1, P0 ;  /* 0x0000000000ff7886 */ /* 0x000fe40000020000 */
[----:B------:R-:W-:Y:S01]  /*4e20*/  @!P0 R2UR UR5, R2 ;  /* 0x00000000020582ca */ /* 0x000fe200000e0000 */
[----:B-1----:R-:W-:Y:S01]  /*4e30*/  @!P0 IMAD.X R0, RZ, RZ, R13, P1 ;  /* 0x000000ffff008224 */ /* 0x002fe200008e060d */
[----:B------:R-:W-:Y:S01]  /*4e40*/  @!UP0 USHF.L.U32 UR35, UR47, 0x6, URZ ;  /* 0x000000062f238899 */ /* 0x000fe200080006ff */
[----:B------:R-:W-:Y:S01]  /*4e50*/  ISETP.NE.AND P1, PT, R10, 0x2, PT ;  /* 0x000000020a00780c */ /* 0x000fe20003f25270 */
[----:B------:R-:W-:Y:S02]  /*4e60*/  @!UP0 UIMAD UR34, UR56, 0xb0, URZ ;  /* 0x000000b0382288a4 */ /* 0x000fe4000f8e02ff */
[----:B------:R-:W-:Y:S01]  /*4e70*/  @!P0 R2UR UR4, R0 ;  /* 0x00000000000482ca */ /* 0x000fe200000e0000 */
[----:B------:R-:W-:Y:S01]  /*4e80*/  UIADD3 UR56, UPT, UPT, UR13, UR55, URZ ;  /* 0x000000370d387290 */ /* 0x000fe2000fffe0ff */
[----:B------:R-:W-:Y:S01]  /*4e90*/  SEL R0, RZ, 0x1, P1 ;  /* 0x00000001ff007807 */ /* 0x000fe20000800000 */
[----:B------:R-:W-:Y:S01]  /*4ea0*/  @!UP0 UIADD3 UR26, UPT, UPT, UR34, 0x10, URZ ;  /* 0x00000010221a8890 */ /* 0x000fe2000fffe0ff */
[----:B------:R-:W-:Y:S01]  /*4eb0*/  SEL R10, R10, RZ, P1 ;  /* 0x000000ff0a0a7207 */ /* 0x000fe20000800000 */
[----:B------:R-:W-:Y:S01]  /*4ec0*/  UMOV UR27, UR35 ;  /* 0x00000023001b7c82 */ /* 0x000fe20008000000 */
[----:B------:R-:W-:Y:S01]  /*4ed0*/  @!UP0 UIADD3 UR10, UPT, UPT, UR34, 0x20, URZ ;  /* 0x00000020220a8890 */ /* 0x000fe2000fffe0ff */
[----:B------:R-:W-:Y:S01]  /*4ee0*/  IMAD.U32 R2, RZ, RZ, UR5 ;  /* 0x00000005ff027e24 */ /* 0x000fe2000f8e00ff */
[----:B------:R-:W-:Y:S01]  /*4ef0*/  UMOV UR11, UR35 ;  /* 0x00000023000b7c82 */ /* 0x000fe20008000000 */
[----:B------:R-:W-:Y:S01]  /*4f00*/  @!UP0 UIADD3 UR18, UPT, UPT, UR34, 0x30, URZ ;  /* 0x0000003022128890 */ /* 0x000fe2000fffe0ff */
[----:B------:R-:W-:Y:S01]  /*4f10*/  LOP3.LUT R9, R9, R0, RZ, 0x3c, !PT ;  /* 0x0000000009097212 */ /* 0x000fe200078e3cff */
[----:B------:R-:W-:Y:S01]  /*4f20*/  UMOV UR19, UR35 ;  /* 0x0000002300137c82 */ /* 0x000fe20008000000 */
[----:B------:R-:W-:Y:S01]  /*4f30*/  @!P0 R2UR UR30, R2 ;  /* 0x00000000021e82ca */ /* 0x000fe200000e0000 */
[----:B------:R-:W-:Y:S01]  /*4f40*/  IMAD.U32 R3, RZ, RZ, UR4 ;  /* 0x00000004ff037e24 */ /* 0x000fe2000f8e00ff */
[----:B------:R-:W-:Y:S02]  /*4f50*/  @!UP0 UIMAD UR4, UR21, 0x5800, UR6 ;  /* 0x00005800150488a4 */ /* 0x000fe4000f8e0206 */
[----:B------:R-:W-:Y:S02]  /*4f60*/  UIADD3 UR47, UPT, UPT, UR14, UR54, URZ ;  /* 0x000000360e2f7290 */ /* 0x000fe4000fffe0ff */
[----:B------:R-:W-:Y:S01]  /*4f70*/  @!P0 R2UR UR31, R3 ;  /* 0x00000000031f82ca */ /* 0x000fe200000e0000 */
[----:B------:R-:W-:Y:S02]  /*4f80*/  @!UP0 UIADD3 UR32, UPT, UPT, UR4, 0x200, URZ ;  /* 0x0000020004208890 */ /* 0x000fe4000fffe0ff */
[----:B------:R-:W-:Y:S02]  /*4f90*/  @!UP0 UIADD3 UR24, UPT, UPT, UR4, 0xa00, URZ ;  /* 0x00000a0004188890 */ /* 0x000fe4000fffe0ff */
[----:B------:R-:W-:Y:S02]  /*4fa0*/  @!UP0 UIADD3 UR8, UPT, UPT, UR4, 0x1200, URZ ;  /* 0x0000120004088890 */ /* 0x000fe4000fffe0ff */
[----:B------:R-:W-:Y:S06]  /*4fb0*/  @!UP0 UIADD3 UR16, UPT, UPT, UR4, 0x1a00, URZ ;  /* 0x00001a0004108890 */ /* 0x000fec000fffe0ff */
[----:B------:R1:W-:Y:S01]  /*4fc0*/  @!UP1 UTMALDG.3D [UR32], [UR30], desc[UR38] ;  /* 0x000026201e0095b4 */ /* 0x0003e20008011000 */
[----:B------:R-:W-:Y:S05]  /*4fd0*/  VOTEU.ALL UP1, P0 ;  /* 0x0000000000ff7886 */ /* 0x000fea0000020000 */
[----:B------:R2:W-:Y:S01]  /*4fe0*/  @!UP1 UTMALDG.3D [UR24], [UR30], desc[UR38] ;  /* 0x000026181e0095b4 */ /* 0x0005e20008011000 */
[----:B------:R-:W-:Y:S05]  /*4ff0*/  VOTEU.ALL UP1, P0 ;  /* 0x0000000000ff7886 */ /* 0x000fea0000020000 */
[----:B------:R4:W-:Y:S01]  /*5000*/  @!UP1 UTMALDG.3D [UR8], [UR30], desc[UR38] ;  /* 0x000026081e0095b4 */ /* 0x0009e20008011000 */
[----:B------:R-:W-:Y:S05]  /*5010*/  VOTEU.ALL UP1, P0 ;  /* 0x0000000000ff7886 */ /* 0x000fea0000020000 */
[----:B------:R5:W-:Y:S01]  /*5020*/  @!UP1 UTMALDG.3D [UR16], [UR30], desc[UR38] ;  /* 0x000026101e0095b4 */ /* 0x000be20008011000 */
[----:B------:R-:W-:Y:S01]  /*5030*/  VOTEU.ALL UP1, P0 ;  /* 0x0000000000ff7886 */ /* 0x000fe20000020000 */
[----:B-1----:R-:W-:Y:S01]  /*5040*/  UMOV UR36, UR29 ;  /* 0x0000001d00247c82 */ /* 0x002fe20008000000 */
[----:B--2---:R-:W-:Y:S02]  /*5050*/  @!UP0 UIADD3 UR26, UPT, UPT, UR34, 0x40, URZ ;  /* 0x00000040221a8890 */ /* 0x004fe4000fffe0ff */
[----:B------:R-:W-:Y:S02]  /*5060*/  @!UP0 UIADD3 UR24, UPT, UPT, UR4, 0x2200, URZ ;  /* 0x0000220004188890 */ /* 0x000fe4000fffe0ff */
[----:B----4-:R-:W-:Y:S02]  /*5070*/  @!UP0 UIADD3 UR10, UPT, UPT, UR34, 0x50, URZ ;  /* 0x00000050220a8890 */ /* 0x010fe4000fffe0ff */
[----:B------:R-:W-:Y:S05]  /*5080*/  @!UP0 UIADD3 UR8, UPT, UPT, UR4, 0x2a00, URZ ;  /* 0x00002a0004088890 */ /* 0x000fea000fffe0ff */
[----:B------:R1:W-:Y:S01]  /*5090*/  @!UP1 UTMALDG.3D [UR24], [UR30], desc[UR38] ;  /* 0x000026181e0095b4 */ /* 0x0003e20008011000 */
[----:B------:R-:W-:Y:S01]  /*50a0*/  VOTEU.ALL UP1, P0 ;  /* 0x0000000000ff7886 */ /* 0x000fe20000020000 */
[----:B-----5:R-:W-:Y:S02]  /*50b0*/  @!UP0 UIADD3 UR18, UPT, UPT, UR34, 0x60, URZ ;  /* 0x0000006022128890 */ /* 0x020fe4000fffe0ff */
[----:B------:R-:W-:Y:S02]  /*50c0*/  @!UP0 UIADD3 UR16, UPT, UPT, UR4, 0x3200, URZ ;  /* 0x0000320004108890 */ /* 0x000fe4000fffe0ff */
[----:B------:R2:W-:Y:S01]  /*50d0*/  @!UP1 UTMALDG.3D [UR8], [UR30], desc[UR38] ;  /* 0x000026081e0095b4 */ /* 0x0005e20008011000 */
[----:B------:R-:W-:Y:S06]  /*50e0*/  VOTEU.ALL UP1, P0 ;  /* 0x0000000000ff7886 */ /* 0x000fec0000020000 */
[----:B------:R4:W-:Y:S01]  /*50f0*/  @!UP1 UTMALDG.3D [UR16], [UR30], desc[UR38] ;  /* 0x000026101e0095b4 */ /* 0x0009e20008011000 */
[----:B------:R-:W-:Y:S01]  /*5100*/  VOTEU.ALL UP1, P0 ;  /* 0x0000000000ff7886 */ /* 0x000fe20000020000 */
[----:B-1----:R-:W-:Y:S02]  /*5110*/  @!UP0 UIADD3 UR26, UPT, UPT, UR34, 0x70, URZ ;  /* 0x00000070221a8890 */ /* 0x002fe4000fffe0ff */
[----:B------:R-:W-:Y:S02]  /*5120*/  @!UP0 UIADD3 UR24, UPT, UPT, UR4, 0x3a00, URZ ;  /* 0x00003a0004188890 */ /* 0x000fe4000fffe0ff */
[----:B--2---:R-:W-:Y:S02]  /*5130*/  @!UP0 UIADD3 UR10, UPT, UPT, UR34, 0x80, URZ ;  /* 0x00000080220a8890 */ /* 0x004fe4000fffe0ff */
[----:B------:R-:W-:Y:S05]  /*5140*/  @!UP0 UIADD3 UR8, UPT, UPT, UR4, 0x4200, URZ ;  /* 0x0000420004088890 */ /* 0x000fea000fffe0ff */
[----:B------:R-:W-:Y:S01]  /*5150*/  @!UP1 UTMALDG.3D [UR24], [UR30], desc[UR38] ;  /* 0x000026181e0095b4 */ /* 0x000fe20008011000 */
[----:B------:R-:W-:Y:S01]  /*5160*/  VOTEU.ALL UP1, P0 ;  /* 0x0000000000ff7886 */ /* 0x000fe20000020000 */
[----:B----4-:R-:W-:Y:S02]  /*5170*/  @!UP0 UIADD3 UR18, UPT, UPT, UR34, 0x90, URZ ;  /* 0x0000009022128890 */ /* 0x010fe4000fffe0ff */
[----:B------:R-:W-:Y:S02]  /*5180*/  @!UP0 UIADD3 UR16, UPT, UPT, UR4, 0x4a00, URZ ;  /* 0x00004a0004108890 */ /* 0x000fe4000fffe0ff */
[----:B------:R1:W-:Y:S01]  /*5190*/  @!UP1 UTMALDG.3D [UR8], [UR30], desc[UR38] ;  /* 0x000026081e0095b4 */ /* 0x0003e20008011000 */
[----:B------:R-:W-:Y:S02]  /*51a0*/  UPLOP3.LUT UP1, UPT, UPT, UPT, UPT, 0x80, 0x8 ;  /* 0x000000000008789c */ /* 0x000fe40003f2f070 */
[----:B-1----:R-:W-:Y:S02]  /*51b0*/  @!UP0 UIADD3 UR10, UPT, UPT, UR34, 0xa0, URZ ;  /* 0x000000a0220a8890 */ /* 0x002fe4000fffe0ff */
[----:B------:R-:W-:Y:S01]  /*51c0*/  @!UP0 UIADD3 UR8, UPT, UPT, UR4, 0x5200, URZ ;  /* 0x0000520004088890 */ /* 0x000fe2000fffe0ff */
[----:B------:R-:W-:Y:S01]  /*51d0*/  VOTEU.ALL UP0, P0 ;  /* 0x0000000000ff7886 */ /* 0x000fe20000000000 */
[----:B------:R-:W-:Y:S04]  /*51e0*/  UIADD3 UR4, UPT, UPT, UR21, 0x1, URZ ;  /* 0x0000000115047890 */ /* 0x000fe8000fffe0ff */
[----:B------:R1:W-:Y:S01]  /*51f0*/  @!UP0 UTMALDG.3D [UR16], [UR30], desc[UR38] ;  /* 0x000026101e0085b4 */ /* 0x0003e20008011000 */
[----:B------:R-:W-:Y:S04]  /*5200*/  UISETP.NE.AND UP0, UPT, UR4, 0x2, UPT ;  /* 0x000000020400788c */ /* 0x000fe8000bf05270 */
[----:B------:R-:W-:Y:S02]  /*5210*/  USEL UR5, URZ, 0x1, UP0 ;  /* 0x00000001ff057887 */ /* 0x000fe40008000000 */
[----:B------:R-:W-:Y:S02]  /*5220*/  USEL UR21, UR4, URZ, UP0 ;  /* 0x000000ff04157287 */ /* 0x000fe40008000000 */
[----:B------:R-:W-:Y:S01]  /*5230*/  VOTEU.ALL UP0, P0 ;  /* 0x0000000000ff7886 */ /* 0x000fe20000000000 */
[----:B------:R-:W-:Y:S01]  /*5240*/  UPRMT UR4, UR44, 0x654, UR33 ;  /* 0x000006542c047896 */ /* 0x000fe20008000021 */
[----:B------:R-:W-:Y:S03]  /*5250*/  LOP3.LUT R11, R11, UR5, RZ, 0x3c, !PT ;  /* 0x000000050b0b7c12 */ /* 0x000fe6000f8e3cff */
[----:B------:R1:W-:Y:S01]  /*5260*/  @!UP0 UTMALDG.3D [UR8], [UR30], desc[UR38] ;  /* 0x000026081e0085b4 */ /* 0x0003e20008011000 */
[----:B------:R1:W-:Y:S04]  /*5270*/  @!P0 SYNCS.ARRIVE.TRANS64.RED.A0TR RZ, [UR7+0xc0], R8 ;  /* 0x0000c008ffff89a7 */ /* 0x0003e80008300407 */
[----:B------:R-:W-:Y:S01]  /*5280*/  SYNCS.ARRIVE.TRANS64.RED.A1T0 RZ, [UR4], RZ ;  /* 0x000000ffffff79a7 */ /* 0x000fe20008100404 */
[----:B------:R-:W-:Y:S05]  /*5290*/  BRA.U UP3, `(.L_x_91) ;  /* 0xfffffff103947547 */ /* 0x000fea000b83ffff */
[----:B------:R-:W-:Y:S01]  /*52a0*/  UIADD3 UR6, UPT, UPT, UR6, 0xd0, URZ ;  /* 0x000000d006067890 */ /* 0x000fe2000fffe0ff */
[----:B------:R-:W-:-:S03]  /*52b0*/  SHF.L.U32 R3, R11, 0x1f, RZ ;  /* 0x0000001f0b037819 */ /* 0x000fc600000006ff */
[----:B------:R-:W-:-:S09]  /*52c0*/  ULEA UR4, UR21, UR6, 0x3 ;  /* 0x0000000615047291 */ /* 0x000fd2000f8e18ff */
[----:B------:R-:W2:Y:S02]  /*52d0*/  SYNCS.PHASECHK.TRANS64.TRYWAIT P0, [UR4], R3 ;  /* 0x00000003ff0075a7 */ /* 0x000ea40008001104 */
[----:B--2---:R-:W-:Y:S05]  /*52e0*/  @!P0 BRA `(.L_x_92) ;  /* 0x0000004c00008947 */ /* 0x004fea0003800000 */
.L_x_176:
[----:B------:R-:W-:-:S04]  /*52f0*/  UIADD3 UR4, UPT, UPT, UR21, 0x1, URZ ;  /* 0x0000000115047890 */ /* 0x000fc8000fffe0ff */
[----:B------:R-:W-:-:S04]  /*5300*/  UISETP.NE.AND UP0, UPT, UR4, 0x2, UPT ;  /* 0x000000020400788c */ /* 0x000fc8000bf05270 */
[----:B------:R-:W-:Y:S02]  /*5310*/  USEL UR5, URZ, 0x1, UP0 ;  /* 0x00000001ff057887 */ /* 0x000fe40008000000 */
[----:B------:R-:W-:-:S04]  /*5320*/  USEL UR4, UR4, URZ, UP0 ;  /* 0x000000ff04047287 */ /* 0x000fc80008000000 */
[----:B------:R-:W-:Y:S01]  /*5330*/  ULEA UR4, UR4, UR6, 0x3 ;  /* 0x0000000604047291 */ /* 0x000fe2000f8e18ff */
[----:B--2---:R-:W-:-:S04]  /*5340*/  LOP3.LUT R3, R11, UR5, RZ, 0x3c, !PT ;  /* 0x000000050b037c12 */ /* 0x004fc8000f8e3cff */
[----:B------:R-:W-:Y:S01]  /*5350*/  SHF.L.U32 R3, R3, 0x1f, RZ ;  /* 0x0000001f03037819 */ /* 0x000fe200000006ff */
[----:B------:R-:W-:-:S07]  /*5360*/  IMAD.U32 R0, RZ, RZ, UR4 ;  /* 0x00000004ff007e24 */ /* 0x000fce000f8e00ff */
.L_x_93:
[----:B--2---:R2:W4:Y:S02]  /*5370*/  SYNCS.PHASECHK.TRANS64.TRYWAIT P0, [R0+URZ], R3 ;  /* 0x00000003000075a7 */ /* 0x00452400080011ff */
[----:B----4-:R-:W-:Y:S05]  /*5380*/  @!P0 NANOSLEEP.SYNCS 0x989680 ;  /* 0x009896800000895d */ /* 0x010fea0003900000 */
[----:B------:R-:W4:Y:S02]  /*5390*/  @!P0 SYNCS.PHASECHK.TRANS64 P0, [R0+URZ], R3 ;  /* 0x00000003000085a7 */ /* 0x000f2400080010ff */
[----:B-1-34-:R-:W-:Y:S05]  /*53a0*/  @P0 EXIT ;  /* 0x000000000000094d */ /* 0x01afea0003800000 */
[----:B------:R-:W-:Y:S05]  /*53b0*/  BRA `(.L_x_93) ;  /* 0xfffffffc00ec7947 */ /* 0x000fea000383ffff */
.L_x_83:
[----:B------:R-:W-:-:S06]  /*53c0*/  UISETP.GE.AND UP0, UPT, UR20, 0x4, UPT ;  /* 0x000000041400788c */ /* 0x000fcc000bf06270 */
[----:B------:R-:W-:-:S13]  /*53d0*/  PLOP3.LUT P0, PT, PT, PT, UP0, 0x80, 0x8 ;  /* 0x000000000008781c */ /* 0x000fda0003f0f008 */
[----:B------:R-:W-:Y:S05]  /*53e0*/  @!P0 EXIT ;  /* 0x000000000000894d */ /* 0x000fea0003800000 */
[----:B------:R-:W-:Y:S01]  /*53f0*/  BAR.SYNC.DEFER_BLOCKING 0x6, 0xa0 ;  /* 0x0182800000007b1d */ /* 0x000fe20000010000 */
[C---:B------:R-:W-:Y:S01]  /*5400*/  IMAD.SHL.U32 R197, R226.reuse, 0x8, RZ ;  /* 0x00000008e2c57824 */ /* 0x040fe200078e00ff */
[----:B------:R-:W-:Y:S01]  /*5410*/  SHF.R.U32.HI R7, RZ, 0x1, R226 ;  /* 0x00000001ff077819 */ /* 0x000fe200000116e2 */
[----:B------:R-:W-:Y:S01]  /*5420*/  IMAD.SHL.U32 R2, R226, 0x10, RZ ;  /* 0x00000010e2027824 */ /* 0x000fe200078e00ff */
[----:B------:R-:W-:Y:S01]  /*5430*/  CS2R R222, SRZ ;  /* 0x0000000000de7805 */ /* 0x000fe2000001ff00 */
[----:B------:R-:W-:Y:S01]  /*5440*/  IMAD.MOV.U32 R225, RZ, RZ, 0x1 ;  /* 0x00000001ffe17424 */ /* 0x000fe200078e00ff */
[----:B------:R-:W-:Y:S01]  /*5450*/  UMOV UR46, 0x400 ;  /* 0x00000400002e7882 */ /* 0x000fe20000000000 */
[----:B------:R-:W1:Y:S01]  /*5460*/  LDCU.64 UR4, c[0x0][0x888] ;  /* 0x00011100ff0477ac */ /* 0x000e620008000a00 */
[----:B------:R-:W2:Y:S01]  /*5470*/  LDC.64 R202, c[0x0][0x888] ;  /* 0x00022200ffca7b82 */ /* 0x000ea20000000a00 */
[----:B------:R-:W-:Y:S01]  /*5480*/  LOP3.LUT R197, R197, 0x300, RZ, 0xc0, !PT ;  /* 0x00000300c5c57812 */ /* 0x000fe200078ec0ff */
[----:B------:R-:W-:Y:S01]  /*5490*/  IMAD.MOV.U32 R104, RZ, RZ, RZ ;  /* 0x000000ffff687224 */ /* 0x000fe200078e00ff */
[----:B------:R-:W-:Y:S01]  /*54a0*/  ULEA UR46, UR44, UR46, 0x18 ;  /* 0x0000002e2c2e7291 */ /* 0x000fe2000f8ec0ff */
[----:B------:R-:W-:Y:S01]  /*54b0*/  LOP3.LUT R0, R2, 0x40, RZ, 0xc0, !PT ;  /* 0x0000004002007812 */ /* 0x000fe200078ec0ff */
[----:B------:R-:W-:Y:S01]  /*54c0*/  IMAD.MOV.U32 R224, RZ, RZ, RZ ;  /* 0x000000ffffe07224 */ /* 0x000fe200078e00ff */
[--C-:B------:R-:W-:Y:S01]  /*54d0*/  LOP3.LUT R197, R197, 0x30, R2.reuse, 0xf8, !PT ;  /* 0x00000030c5c57812 */ /* 0x100fe200078ef802 */
[----:B------:R-:W-:Y:S01]  /*54e0*/  IMAD.MOV.U32 R221, RZ, RZ, RZ ;  /* 0x000000ffffdd7224 */ /* 0x000fe200078e00ff */
[----:B------:R-:W3:Y:S01]  /*54f0*/  LDC.64 R204, c[0x0][0x890] ;  /* 0x00022400ffcc7b82 */ /* 0x000ee20000000a00 */
[----:B------:R-:W-:Y:S01]  /*5500*/  LOP3.LUT R7, R0, 0x8, R7, 0xf8, !PT ;  /* 0x0000000800077812 */ /* 0x000fe200078ef807 */
[C---:B------:R-:W-:Y:S01]  /*5510*/  IMAD.SHL.U32 R0, R226.reuse, 0x2, RZ ;  /* 0x00000002e2007824 */ /* 0x040fe200078e00ff */
[----:B------:R-:W-:Y:S01]  /*5520*/  LOP3.LUT R197, R197, 0x80, R2, 0xf8, !PT ;  /* 0x00000080c5c57812 */ /* 0x000fe200078ef802 */
[C---:B------:R-:W-:Y:S01]  /*5530*/  IMAD.U32 R2, R226.reuse, 0x10000, RZ ;  /* 0x00010000e2027824 */ /* 0x040fe200078e00ff */
[----:B------:R-:W-:Y:S01]  /*5540*/  LOP3.LUT R226, R226, 0x60, RZ, 0xc0, !PT ;  /* 0x00000060e2e27812 */ /* 0x000fe200078ec0ff */
[----:B------:R-:W4:Y:S01]  /*5550*/  LDCU UR59, c[0x0][0x370] ;  /* 0x00006e00ff3b77ac */ /* 0x000f220008000800 */
[----:B------:R-:W-:Y:S01]  /*5560*/  LOP3.LUT R0, R7, 0x8, R0, 0x78, !PT ;  /* 0x0000000807007812 */ /* 0x000fe200078e7800 */
[----:B------:R-:W4:Y:S01]  /*5570*/  LDS R3, [UR46+0x1a0] ;  /* 0x0001a02eff037984 */ /* 0x000f220008000800 */
[----:B------:R-:W2:Y:S01]  /*5580*/  LDC.64 R200, c[0x0][0x8b0] ;  /* 0x00022c00ffc87b82 */ /* 0x000ea20000000a00 */
[----:B-1----:R-:W-:Y:S01]  /*5590*/  IMAD.U32 R217, RZ, RZ, UR4 ;  /* 0x00000004ffd97e24 */ /* 0x002fe2000f8e00ff */
[----:B------:R-:W-:Y:S01]  /*55a0*/  UIADD3 UR4, UPT, UPT, UR46, 0x200, URZ ;  /* 0x000002002e047890 */ /* 0x000fe2000fffe0ff */
[----:B------:R-:W-:Y:S01]  /*55b0*/  LOP3.LUT R2, R2, 0x600000, RZ, 0xc0, !PT ;  /* 0x0060000002027812 */ /* 0x000fe200078ec0ff */
[----:B------:R-:W-:Y:S01]  /*55c0*/  IMAD.U32 R216, RZ, RZ, UR5 ;  /* 0x00000005ffd87e24 */ /* 0x000fe2000f8e00ff */
[----:B------:R-:W-:Y:S01]  /*55d0*/  LOP3.LUT R197, R197, R0, RZ, 0xfc, !PT ;  /* 0x00000000c5c57212 */ /* 0x000fe200078efcff */
[----:B------:R-:W1:Y:S02]  /*55e0*/  LDCU UR43, c[0x0][0xb0c] ;  /* 0x00016180ff2b77ac */ /* 0x000e640008000800 */
[----:B------:R-:W1:Y:S01]  /*55f0*/  LDC.64 R198, c[0x0][0x8a8] ;  /* 0x00022a00ffc67b82 */ /* 0x000e620000000a00 */
[----:B------:R-:W-:Y:S01]  /*5600*/  MOV R0, UR4 ;  /* 0x0000000400007c02 */ /* 0x000fe20008000f00 */
[----:B------:R-:W1:Y:S01]  /*5610*/  LDCU UR39, c[0x0][0xb30] ;  /* 0x00016600ff2777ac */ /* 0x000e620008000800 */
[----:B------:R-:W1:Y:S01]  /*5620*/  LDCU.64 UR40, c[0x0][0xb28] ;  /* 0x00016500ff2877ac */ /* 0x000e620008000a00 */
[----:B------:R-:W1:Y:S01]  /*5630*/  LDCU.128 UR60, c[0x0][0xb10] ;  /* 0x00016200ff3c77ac */ /* 0x000e620008000c00 */
[----:B------:R-:W1:Y:S01]  /*5640*/  LDCU UR58, c[0x0][0x374] ;  /* 0x00006e80ff3a77ac */ /* 0x000e620008000800 */
[----:B------:R-:W-:Y:S01]  /*5650*/  UMOV UR45, URZ ;  /* 0x000000ff002d7c82 */ /* 0x000fe20008000000 */
[----:B------:R-:W-:Y:S01]  /*5660*/  UMOV UR57, URZ ;  /* 0x000000ff00397c82 */ /* 0x000fe20008000000 */
[----:B---34-:R-:W-:-:S07]  /*5670*/  IADD3 R2, PT, PT, R3, R2, RZ ;  /* 0x0000000203027210 */ /* 0x018fce0007ffe0ff */
.L_x_123:
[----:B------:R-:W-:Y:S02]  /*5680*/  LEA R0, R221, UR46, 0x3 ;  /* 0x0000002edd007c11 */ /* 0x000fe4000f8e18ff */
[----:B------:R-:W-:Y:S02]  /*5690*/  SHF.L.U32 R3, R223, 0x1f, RZ ;  /* 0x0000001fdf037819 */ /* 0x000fe400000006ff */
[----:B--2---:R-:W-:Y:S02]  /*56a0*/  LEA R5, R221, UR46, 0x4 ;  /* 0x0000002edd057c11 */ /* 0x004fe4000f8e20ff */
[----:B------:R-:W3:Y:S02]  /*56b0*/  SYNCS.PHASECHK.TRANS64.TRYWAIT P0, [R0+URZ+0xf0], R3 ;  /* 0x0000f003000075a7 */ /* 0x000ee400080011ff */
[----:B---3--:R-:W-:Y:S05]  /*56c0*/  @!P0 BRA `(.L_x_94) ;  /* 0x0000004800208947 */ /* 0x008fea0003800000 */
.L_x_177:
[----:B------:R-:W-:Y:S01]  /*56d0*/  R2UR UR7, R227 ;  /* 0x00000000e30772ca */ /* 0x000fe200000e0000 */
[----:B------:R-:W4:Y:S01]  /*56e0*/  LDS.128 R4, [R5+0x180] ;  /* 0x0001800005047984 */ /* 0x000f220000000c00 */
[----:B---3--:R-:W-:Y:S01]  /*56f0*/  VIADD R0, R0, 0x100 ;  /* 0x0000010000007836 */ /* 0x008fe20000000000 */
[----:B------:R-:W-:Y:S04]  /*5700*/  UISETP.GE.AND UP0, UPT, UR42, 0x1, UPT ;  /* 0x000000012a00788c */ /* 0x000fe8000bf06270 */
[----:B------:R-:W-:Y:S01]  /*5710*/  PRMT R0, RZ, 0x654, R0 ;  /* 0x00000654ff007816 */ /* 0x000fe20000000000 */
[----:B------:R-:W-:Y:S01]  /*5720*/  @!PT LDS RZ, [RZ] ;  /* 0x00000000fffff984 */ /* 0x000fe20000000800 */
[----:B------:R-:W-:Y:S01]  /*5730*/  @!PT LDS RZ, [RZ] ;  /* 0x00000000fffff984 */ /* 0x000fe20000000800 */
[----:B------:R-:W-:Y:S01]  /*5740*/  @!PT LDS RZ, [RZ] ;  /* 0x00000000fffff984 */ /* 0x000fe20000000800 */
[----:B------:R-:W-:Y:S01]  /*5750*/  @!PT LDS RZ, [RZ] ;  /* 0x00000000fffff984 */ /* 0x000fe20000000800 */
[----:B------:R3:W-:Y:S06]  /*5760*/  MEMBAR.ALL.CTA ;  /* 0x0000000000007992 */ /* 0x0007ec0000008000 */
[----:B---3--:R-:W3:Y:S02]  /*5770*/  FENCE.VIEW.ASYNC.S ;  /* 0x00000000000073c6 */ /* 0x008ee40000000000 */
[----:B---3--:R3:W-:Y:S01]  /*5780*/  SYNCS.ARRIVE.TRANS64.RED.A1T0 RZ, [R0+URZ], RZ ;  /* 0x000000ff00ff79a7 */ /* 0x0087e200081004ff */
[----:B----4-:R-:W-:Y:S11]  /*5790*/  LOP3.LUT P0, RZ, R6, 0x1, RZ, 0xc0, !PT ;  /* 0x0000000106ff7812 */ /* 0x010ff6000780c0ff */
[----:B------:R-:W-:Y:S02]  /*57a0*/  @!UPT UIADD3 URZ, UPT, UPT, URZ, URZ, URZ ;  /* 0x000000fffffff290 */ /* 0x000fe4000fffe0ff */
[----:B------:R-:W-:Y:S01]  /*57b0*/  VOTEU.ANY UP1, P0 ;  /* 0x0000000000ff7886 */ /* 0x000fe20000020100 */
[----:B------:R-:W-:Y:S01]  /*57c0*/  PLOP3.LUT P0, PT, PT, PT, UP1, 0x80, 0x8 ;  /* 0x000000000008781c */ /* 0x000fe20003f0f018 */
[----:B------:R-:W-:Y:S06]  /*57d0*/  UP2UR UR4, UPR, URZ, 0x2 ;  /* 0x00000002ff047883 */ /* 0x000fec0008000000 */
[----:B------:R-:W-:Y:S06]  /*57e0*/  IMAD.U32 R228, RZ, RZ, UR4 ;  /* 0x00000004ffe47e24 */ /* 0x000fec000f8e00ff */
[----:B------:R-:W-:Y:S02]  /*57f0*/  @P0 SHF.R.U32.HI R3, RZ, 0x10, R5 ;  /* 0x00000010ff030819 */ /* 0x000fe40000011605 */
[----:B------:R-:W-:Y:S02]  /*5800*/  @P0 MOV R8, R4 ;  /* 0x0000000400080202 */ /* 0x000fe40000000f00 */
[----:B------:R-:W-:Y:S02]  /*5810*/  @P0 R2UR UR4, R3 ;  /* 0x00000000030402ca */ /* 0x000fe400000e0000 */
[----:B------:R-:W-:Y:S02]  /*5820*/  @P0 LOP3.LUT R4, R5, 0xffff, RZ, 0xc0, !PT ;  /* 0x0000ffff05040812 */ /* 0x000fe400078ec0ff */
[----:B------:R-:W-:Y:S02]  /*5830*/  @P0 R2UR UR6, R8 ;  /* 0x00000000080602ca */ /* 0x000fe400000e0000 */
[----:B------:R-:W-:Y:S07]  /*5840*/  @P0 R2UR UR5, R4 ;  /* 0x00000000040502ca */ /* 0x000fee00000e0000 */
[----:B------:R-:W-:Y:S02]  /*5850*/  @UP1 UMOV UR7, UR4 ;  /* 0x0000000400071c82 */ /* 0x000fe40008000000 */
[----:B------:R-:W-:Y:S02]  /*5860*/  IMAD.U32 R227, RZ, RZ, UR7 ;  /* 0x00000007ffe37e24 */ /* 0x000fe4000f8e00ff */
[----:B------:R-:W-:Y:S02]  /*5870*/  @UP1 UMOV UR38, UR6 ;  /* 0x0000000600261c82 */ /* 0x000fe40008000000 */
[----:B------:R-:W-:Y:S01]  /*5880*/  @UP1 UMOV UR37, UR5 ;  /* 0x0000000500251c82 */ /* 0x000fe20008000000 */
[----:B---3--:R-:W-:Y:S05]  /*5890*/  BRA.U !UP0, `(.L_x_95) ;  /* 0x0000000108cc7547 */ /* 0x008fea000b800000 */
[----:B------:R-:W3:Y:S01]  /*58a0*/  LDCU UR12, c[0x0][0xb20] ;  /* 0x00016400ff0c77ac */ /* 0x000ee20008000800 */
[----:B-1----:R-:W-:Y:S02]  /*58b0*/  UIMAD.WIDE.U32 UR4, UR58, UR63, URZ ;  /* 0x0000003f3a0472a5 */ /* 0x002fe4000f8e00ff */
[----:B------:R-:W-:Y:S02]  /*58c0*/  UIMAD.WIDE.U32 UR6, UR59, UR60, URZ ;  /* 0x0000003c3b0672a5 */ /* 0x000fe4000f8e00ff */
[----:B------:R-:W-:Y:S02]  /*58d0*/  UISETP.NE.AND UP0, UPT, UR62, 0x1, UPT ;  /* 0x000000013e00788c */ /* 0x000fe4000bf05270 */
[----:B------:R-:W-:Y:S02]  /*58e0*/  UIMAD.WIDE.U32 UR8, UR37, UR63, URZ ;  /* 0x0000003f250872a5 */ /* 0x000fe4000f8e00ff */
[----:B------:R-:W-:Y:S02]  /*58f0*/  UIMAD.WIDE.U32 UR10, UR38, UR60, URZ ;  /* 0x0000003c260a72a5 */ /* 0x000fe4000f8e00ff */
[----:B------:R-:W-:Y:S02]  /*5900*/  UISETP.NE.AND UP1, UPT, UR43, 0x1, UPT ;  /* 0x000000012b00788c */ /* 0x000fe4000bf25270 */
[----:B------:R-:W-:Y:S01]  /*5910*/  UISETP.NE.AND UP2, UPT, UR42, 0x1, UPT ;  /* 0x000000012a00788c */ /* 0x000fe2000bf45270 */
[----:B------:R-:W-:Y:S02]  /*5920*/  UMOV UR4, UR5 ;  /* 0x0000000500047c82 */ /* 0x000fe40008000000 */
[----:B---3--:R-:W-:Y:S03]  /*5930*/  USHF.R.U32.HI UR5, URZ, UR12, UR4 ;  /* 0x0000000cff057299 */ /* 0x008fe60008011604 */
[----:B------:R-:W-:Y:S02]  /*5940*/  UMOV UR4, UR7 ;  /* 0x0000000700047c82 */ /* 0x000fe40008000000 */
[----:B------:R-:W-:Y:S02]  /*5950*/  USHF.R.U32.HI UR7, URZ, UR61, UR4 ;  /* 0x0000003dff077299 */ /* 0x000fe40008011604 */
[----:B------:R-:W-:Y:S02]  /*5960*/  USEL UR4, UR58, UR5, !UP0 ;  /* 0x000000053a047287 */ /* 0x000fe4000c000000 */
[----:B------:R-:W-:Y:S01]  /*5970*/  USEL UR7, UR59, UR7, !UP1 ;  /* 0x000000073b077287 */ /* 0x000fe2000c800000 */
[----:B------:R-:W-:Y:S01]  /*5980*/  UMOV UR5, UR9 ;  /* 0x0000000900057c82 */ /* 0x000fe20008000000 */
[----:B------:R-:W-:Y:S02]  /*5990*/  UIMAD.WIDE.U32 UR8, UR4, UR40, URZ ;  /* 0x00000028040872a5 */ /* 0x000fe4000f8e00ff */
[----:B------:R-:W-:Y:S03]  /*59a0*/  USHF.R.U32.HI UR6, URZ, UR12, UR5 ;  /* 0x0000000cff067299 */ /* 0x000fe60008011605 */
[----:B------:R-:W-:Y:S01]  /*59b0*/  UMOV UR5, UR11 ;  /* 0x0000000b00057c82 */ /* 0x000fe20008000000 */
[----:B------:R-:W-:Y:S02]  /*59c0*/  UIMAD.WIDE.U32 UR10, UR7, UR40, URZ ;  /* 0x00000028070a72a5 */ /* 0x000fe4000f8e00ff */
[----:B------:R-:W-:Y:S02]  /*59d0*/  USHF.R.U32.HI UR12, URZ, UR61, UR5 ;  /* 0x0000003dff0c7299 */ /* 0x000fe40008011605 */
[----:B------:R-:W-:Y:S01]  /*59e0*/  USEL UR6, UR37, UR6, !UP0 ;  /* 0x0000000625067287 */ /* 0x000fe2000c000000 */
[----:B------:R-:W-:Y:S02]  /*59f0*/  UMOV UR5, UR9 ;  /* 0x0000000900057c82 */ /* 0x000fe40008000000 */
[----:B------:R-:W-:Y:S01]  /*5a00*/  UMOV UR10, UR11 ;  /* 0x0000000b000a7c82 */ /* 0x000fe20008000000 */
[----:B------:R-:W-:Y:S02]  /*5a10*/  @UP2 USHF.R.U32.HI UR4, URZ, UR41, UR5 ;  /* 0x00000029ff042299 */ /* 0x000fe40008011605 */
[----:B------:R-:W-:Y:S02]  /*5a20*/  @UP2 USHF.R.U32.HI UR7, URZ, UR41, UR10 ;  /* 0x00000029ff072299 */ /* 0x000fe4000801160a */
[----:B------:R-:W-:Y:S02]  /*5a30*/  UIMAD UR4, UR42, UR4, URZ ;  /* 0x000000042a0472a4 */ /* 0x000fe4000f8e02ff */
[----:B------:R-:W-:Y:S02]  /*5a40*/  UIMAD.WIDE.U32 UR10, UR6, UR40, URZ ;  /* 0x00000028060a72a5 */ /* 0x000fe4000f8e00ff */
[----:B------:R-:W-:Y:S02]  /*5a50*/  USEL UR5, UR38, UR12, !UP1 ;  /* 0x0000000c26057287 */ /* 0x000fe4000c800000 */
[----:B------:R-:W-:Y:S02]  /*5a60*/  UIMAD UR8, UR42, UR7, URZ ;  /* 0x000000072a0872a4 */ /* 0x000fe4000f8e02ff */
[----:B------:R-:W-:Y:S03]  /*5a70*/  UISETP.GE.AND UP0, UPT, UR6, UR4, UPT ;  /* 0x000000040600728c */ /* 0x000fe6000bf06270 */
[----:B------:R-:W-:Y:S01]  /*5a80*/  UMOV UR4, UR11 ;  /* 0x0000000b00047c82 */ /* 0x000fe20008000000 */
[----:B------:R-:W-:Y:S02]  /*5a90*/  UISETP.GE.OR UP0, UPT, UR5, UR8, UP0 ;  /* 0x000000080500728c */ /* 0x000fe40008706670 */
[----:B------:R-:W-:Y:S02]  /*5aa0*/  USHF.R.U32.HI UR4, URZ, UR41, UR4 ;  /* 0x00000029ff047299 */ /* 0x000fe40008011604 */
[----:B------:R-:W-:Y:S02]  /*5ab0*/  UIMAD.WIDE.U32 UR8, UR5, UR40, URZ ;  /* 0x00000028050872a5 */ /* 0x000fe4000f8e00ff */
[----:B------:R-:W-:Y:S02]  /*5ac0*/  USEL UR11, UR6, UR4, !UP2 ;  /* 0x00000004060b7287 */ /* 0x000fe4000d000000 */
[----:B------:R-:W-:Y:S02]  /*5ad0*/  UIADD3 UR8, UPT, UPT, -UR5, URZ, URZ ;  /* 0x000000ff05087290 */ /* 0x000fe4000fffe1ff */
[----:B------:R-:W-:Y:S01]  /*5ae0*/  UIADD3 UR10, UPT, UPT, -UR11, URZ, URZ ;  /* 0x000000ff0b0a7290 */ /* 0x000fe2000fffe1ff */
[----:B------:R-:W-:Y:S01]  /*5af0*/  @!UP0 UMOV UR4, UR9 ;  /* 0x0000000900048c82 */ /* 0x000fe20008000000 */
[----:B------:R-:W-:Y:S02]  /*5b00*/  UIADD3 UR9, UPT, UPT, -UR6, URZ, URZ ;  /* 0x000000ff06097290 */ /* 0x000fe4000fffe1ff */
[----:B------:R-:W-:Y:S02]  /*5b10*/  @!UP0 USHF.R.U32.HI UR4, URZ, UR41, UR4 ;  /* 0x00000029ff048299 */ /* 0x000fe40008011604 */
[----:B------:R-:W-:Y:S02]  /*5b20*/  UIMAD UR10, UR42, UR10, UR6 ;  /* 0x0000000a2a0a72a4 */ /* 0x000fe4000f8e0206 */
[----:B------:R-:W-:Y:S04]  /*5b30*/  @!UP0 USEL UR4, UR5, UR4, !UP2 ;  /* 0x0000000405048287 */ /* 0x000fe8000d000000 */
[----:B------:R-:W-:Y:S02]  /*5b40*/  @!UP0 UIMAD UR10, UR7, UR10, UR4 ;  /* 0x0000000a070a82a4 */ /* 0x000fe4000f8e0204 */
[----:B------:R-:W-:Y:S02]  /*5b50*/  @!UP0 UIADD3 UR11, UPT, UPT, UR11, -UR4, URZ ;  /* 0x800000040b0b8290 */ /* 0x000fe4000fffe0ff */
[----:B------:R-:W-:Y:S02]  /*5b60*/  UIMAD UR7, UR43, UR8, UR38 ;  /* 0x000000082b0772a4 */ /* 0x000fe4000f8e0226 */
[----:B------:R-:W-:Y:S02]  /*5b70*/  @!UP0 UIMAD UR6, UR11, UR42, UR5 ;  /* 0x0000002a0b0682a4 */ /* 0x000fe4000f8e0205 */
[----:B------:R-:W-:Y:S01]  /*5b80*/  UIMAD UR4, UR62, UR9, UR37 ;  /* 0x000000093e0472a4 */ /* 0x000fe2000f8e0225 */
[----:B------:R-:W-:Y:S02]  /*5b90*/  @!UP0 UMOV UR5, UR10 ;  /* 0x0000000a00058c82 */ /* 0x000fe40008000000 */
[----:B------:R-:W-:Y:S02]  /*5ba0*/  UIMAD UR38, UR5, UR43, UR7 ;  /* 0x0000002b052672a4 */ /* 0x000fe4000f8e0207 */
[----:B------:R-:W-:Y:S11]  /*5bb0*/  UIMAD UR37, UR6, UR62, UR4 ;  /* 0x0000003e062572a4 */ /* 0x000ff6000f8e0204 */
[----:B------:R-:W-:Y:S01]  /*5bc0*/  @!UPT UIADD3 URZ, UPT, UPT, URZ, URZ, URZ ;  /* 0x000000fffffff290 */ /* 0x000fe2000fffe0ff */
.L_x_95:
[----:B-1----:R-:W-:Y:S01]  /*5bd0*/  UISETP.NE.AND UP0, UPT, UR39, 0x1, UPT ;  /* 0x000000012700788c */ /* 0x002fe2000bf05270 */
[----:B------:R-:W-:Y:S01]  /*5be0*/  IADD3 R221, PT, PT, R221, 0x1, RZ ;  /* 0x00000001dddd7810 */ /* 0x000fe20007ffe0ff */
[----:B------:R-:W-:Y:S09]  /*5bf0*/  UIADD3 UR11, UPT, UPT, UR46, 0x200, URZ ;  /* 0x000002002e0b7890 */ /* 0x000ff2000fffe0ff */
[----:B------:R-:W1:Y:S01]  /*5c00*/  @!UP0 LDCU.128 UR12, c[0x0][0xb10] ;  /* 0x00016200ff0c87ac */ /* 0x000e620008000c00 */
[----:B------:R-:W3:Y:S01]  /*5c10*/  @!UP0 LDCU UR5, c[0x0][0xb0c] ;  /* 0x00016180ff0587ac */ /* 0x000ee20008000800 */
[----:B------:R-:W4:Y:S01]  /*5c20*/  @!UP0 LDCU UR10, c[0x0][0xb20] ;  /* 0x00016400ff0a87ac */ /* 0x000f220008000800 */
[----:B-1----:R-:W-:Y:S02]  /*5c30*/  UIMAD.WIDE.U32 UR8, UR38, UR12, URZ ;  /* 0x0000000c260872a5 */ /* 0x002fe4000f8e00ff */
[----:B------:R-:W-:Y:S02]  /*5c40*/  UIMAD.WIDE.U32 UR6, UR37, UR15, URZ ;  /* 0x0000000f250672a5 */ /* 0x000fe4000f8e00ff */
[----:B------:R-:W-:Y:S03]  /*5c50*/  @!UP0 UISETP.NE.AND UP1, UPT, UR14, 0x1, UPT ;  /* 0x000000010e00888c */ /* 0x000fe6000bf25270 */
[----:B------:R-:W-:Y:S01]  /*5c60*/  @!UP0 UMOV UR4, UR9 ;  /* 0x0000000900048c82 */ /* 0x000fe20008000000 */
[----:B---3--:R-:W-:Y:S02]  /*5c70*/  @!UP0 UISETP.NE.AND UP2, UPT, UR5, 0x1, UPT ;  /* 0x000000010500888c */ /* 0x008fe4000bf45270 */
[----:B------:R-:W-:Y:S01]  /*5c80*/  @!UP0 USHF.R.U32.HI UR4, URZ, UR13, UR4 ;  /* 0x0000000dff048299 */ /* 0x000fe20008011604 */
[----:B------:R-:W-:Y:S02]  /*5c90*/  @!UP0 UMOV UR6, UR7 ;  /* 0x0000000700068c82 */ /* 0x000fe40008000000 */
[----:B----4-:R-:W-:Y:S02]  /*5ca0*/  @!UP0 USHF.R.U32.HI UR6, URZ, UR10, UR6 ;  /* 0x0000000aff068299 */ /* 0x010fe40008011606 */
[----:B------:R-:W-:Y:S02]  /*5cb0*/  @!UP0 USEL UR7, UR38, UR4, !UP2 ;  /* 0x0000000426078287 */ /* 0x000fe4000d000000 */
[----:B------:R-:W-:Y:S04]  /*5cc0*/  @!UP0 USEL UR6, UR37, UR6, !UP1 ;  /* 0x0000000625068287 */ /* 0x000fe8000c800000 */
[----:B------:R-:W-:Y:S02]  /*5cd0*/  @!UP0 UIADD3 UR4, UPT, UPT, -UR7, UR6, URZ ;  /* 0x0000000607048290 */ /* 0x000fe4000fffe1ff */
[----:B------:R-:W-:Y:S02]  /*5ce0*/  @!UP0 UIADD3 UR6, UPT, UPT, UR7, -UR6, URZ ;  /* 0x8000000607068290 */ /* 0x000fe4000fffe0ff */
[----:B------:R-:W-:Y:S02]  /*5cf0*/  @!UP0 UIMAD UR38, UR4, UR5, UR38 ;  /* 0x00000005042682a4 */ /* 0x000fe4000f8e0226 */
[----:B------:R-:W-:Y:S02]  /*5d00*/  @!UP0 UIMAD UR37, UR6, UR14, UR37 ;  /* 0x0000000e062582a4 */ /* 0x000fe4000f8e0225 */
[----:B------:R-:W-:Y:S09]  /*5d10*/  ULOP3.LUT UP0, URZ, UR11, 0x90, URZ, 0xc0, !UPT ;  /* 0x000000900bff7892 */ /* 0x000ff2000f80c0ff */
[----:B------:R-:W-:Y:S05]  /*5d20*/  BRA.U !UP0, `(.L_x_96) ;  /* 0x00000001087c7547 */ /* 0x000fea000b800000 */
[----:B------:R-:W1:Y:S01]  /*5d30*/  LDCU.64 UR8, c[0x4][0x80] ;  /* 0x01001000ff0877ac */ /* 0x000e620008000a00 */
[----:B------:R-:W-:Y:S01]  /*5d40*/  MOV R16, 0x0 ;  /* 0x0000000000107802 */ /* 0x000fe20000000f00 */
[----:B------:R-:W-:Y:S02]  /*5d50*/  HFMA2 R12, -RZ, RZ, 0, 5.9604644775390625e-08 ;  /* 0x00000001ff0c7431 */ /* 0x000fe400000001ff */
[----:B------:R-:W-:Y:S01]  /*5d60*/  IMAD.MOV.U32 R8, RZ, RZ, 0x70 ;  /* 0x00000070ff087424 */ /* 0x000fe200078e00ff */
[----:B------:R3:W4:Y:S01]  /*5d70*/  LDC.64 R14, c[0x4][R16] ;  /* 0x01000000100e7b82 */ /* 0x0007220000000a00 */
[----:B------:R-:W2:Y:S01]  /*5d80*/  LDCU.64 UR6, c[0x4][0x88] ;  /* 0x01001100ff0677ac */ /* 0x000ea20008000a00 */
[----:B------:R-:W-:Y:S01]  /*5d90*/  IMAD.MOV.U32 R13, RZ, RZ, RZ ;  /* 0x000000ffff0d7224 */ /* 0x000fe200078e00ff */
[----:B------:R-:W2:Y:S01]  /*5da0*/  LDCU.64 UR4, c[0x4][0x8] ;  /* 0x01000100ff0477ac */ /* 0x000ea20008000a00 */
[----:B-1----:R-:W-:Y:S01]  /*5db0*/  MOV R5, UR9 ;  /* 0x0000000900057c02 */ /* 0x002fe20008000f00 */
[----:B------:R-:W-:Y:S01]  /*5dc0*/  IMAD.U32 R4, RZ, RZ, UR8 ;  /* 0x00000008ff047e24 */ /* 0x000fe2000f8e00ff */
[----:B--2---:R-:W-:Y:S01]  /*5dd0*/  MOV R7, UR7 ;  /* 0x0000000700077c02 */ /* 0x004fe20008000f00 */
[----:B------:R-:W-:Y:S01]  /*5de0*/  IMAD.U32 R6, RZ, RZ, UR6 ;  /* 0x00000006ff067e24 */ /* 0x000fe2000f8e00ff */
[----:B------:R-:W-:Y:S01]  /*5df0*/  MOV R11, UR5 ;  /* 0x00000005000b7c02 */ /* 0x000fe20008000f00 */
[----:B------:R-:W-:Y:S02]  /*5e00*/  IMAD.U32 R10, RZ, RZ, UR4 ;  /* 0x00000004ff0a7e24 */ /* 0x000fe4000f8e00ff */
[----:B------:R-:W-:Y:S07]  /*5e10*/  LEPC R20, `(.L_x_97) ;  /* 0x000000001014794e */ /* 0x000fee0000000000 */
[----:B---345:R-:W-:Y:S05]  /*5e20*/  CALL.ABS.NOINC R14 ;  /* 0x000000000e007343 */ /* 0x038fea0003c00000 */
.L_x_97:
[----:B------:R-:W1:Y:S01]  /*5e30*/  LDCU.64 UR8, c[0x4][0x80] ;  /* 0x01001000ff0877ac */ /* 0x000e620008000a00 */
[----:B------:R-:W2:Y:S01]  /*5e40*/  LDC.64 R16, c[0x4][R16] ;  /* 0x0100000010107b82 */ /* 0x000ea20000000a00 */
[----:B------:R-:W-:Y:S02]  /*5e50*/  HFMA2 R12, -RZ, RZ, 0, 5.9604644775390625e-08 ;  /* 0x00000001ff0c7431 */ /* 0x000fe400000001ff */
[----:B------:R-:W-:Y:S02]  /*5e60*/  IMAD.MOV.U32 R8, RZ, RZ, 0x70 ;  /* 0x00000070ff087424 */ /* 0x000fe400078e00ff */
[----:B------:R-:W-:Y:S01]  /*5e70*/  IMAD.MOV.U32 R13, RZ, RZ, RZ ;  /* 0x000000ffff0d7224 */ /* 0x000fe200078e00ff */
[----:B------:R-:W3:Y:S01]  /*5e80*/  LDCU.64 UR6, c[0x4][0x88] ;  /* 0x01001100ff0677ac */ /* 0x000ee20008000a00 */
[----:B------:R-:W4:Y:S01]  /*5e90*/  LDCU.64 UR4, c[0x4][0x8] ;  /* 0x01000100ff0477ac */ /* 0x000f220008000a00 */
[----:B-1----:R-:W-:Y:S02]  /*5ea0*/  MOV R4, UR8 ;  /* 0x0000000800047c02 */ /* 0x002fe40008000f00 */
[----:B------:R-:W-:Y:S02]  /*5eb0*/  MOV R5, UR9 ;  /* 0x0000000900057c02 */ /* 0x000fe40008000f00 */
[----:B---3--:R-:W-:Y:S01]  /*5ec0*/  MOV R7, UR7 ;  /* 0x0000000700077c02 */ /* 0x008fe20008000f00 */
[----:B------:R-:W-:Y:S01]  /*5ed0*/  IMAD.U32 R6, RZ, RZ, UR6 ;  /* 0x00000006ff067e24 */ /* 0x000fe2000f8e00ff */
[----:B----4-:R-:W-:Y:S01]  /*5ee0*/  MOV R11, UR5 ;  /* 0x00000005000b7c02 */ /* 0x010fe20008000f00 */
[----:B------:R-:W-:Y:S02]  /*5ef0*/  IMAD.U32 R10, RZ, RZ, UR4 ;  /* 0x00000004ff0a7e24 */ /* 0x000fe4000f8e00ff */
[----:B------:R-:W-:Y:S07]  /*5f00*/  LEPC R20, `(.L_x_96) ;  /* 0x000000001014794e */ /* 0x000fee0000000000 */
[----:B--2---:R-:W-:Y:S05]  /*5f10*/  CALL.ABS.NOINC R16 ;  /* 0x0000000010007343 */ /* 0x004fea0003c00000 */
.L_x_96:
[----:B------:R-:W-:Y:S02]  /*5f20*/  R2UR UR4, R220 ;  /* 0x00000000dc0472ca */ /* 0x000fe400000e0000 */
[----:B------:R-:W-:Y:S02]  /*5f30*/  ISETP.NE.U32.AND P3, PT, R204, RZ, PT ;  /* 0x000000ffcc00720c */ /* 0x000fe40003f65070 */
[----:B--2---:R-:W-:Y:S02]  /*5f40*/  ISETP.NE.U32.AND P4, PT, R200, RZ, PT ;  /* 0x000000ffc800720c */ /* 0x004fe40003f85070 */
[----:B------:R-:W-:Y:S02]  /*5f50*/  ISETP.NE.AND.EX P3, PT, R205, RZ, PT, P3 ;  /* 0x000000ffcd00720c */ /* 0x000fe40003f65330 */
[----:B------:R-:W-:Y:S02]  /*5f60*/  PLOP3.LUT P1, PT, PT, PT, PT, 0x8, 0x80 ;  /* 0x000000000080781c */ /* 0x000fe40003f2e170 */
[----:B------:R-:W-:Y:S03]  /*5f70*/  ISETP.NE.AND.EX P4, PT, R201, RZ, PT, P4 ;  /* 0x000000ffc900720c */ /* 0x000fe60003f85340 */
[----:B------:R-:W-:Y:S06]  /*5f80*/  UISETP.NE.AND UP1, UPT, UR4, URZ, UPT ;  /* 0x000000ff0400728c */ /* 0x000fec000bf25270 */
[----:B------:R-:W-:Y:S05]  /*5f90*/  PLOP3.LUT P0, PT, PT, PT, UP1, 0x80, 0x8 ;  /* 0x000000000008781c */ /* 0x000fea0003f0f018 */
[----:B------:R-:W1:Y:S08]  /*5fa0*/  @UP1 LDCU.64 UR4, c[0x0][0x888] ;  /* 0x00011100ff0417ac */ /* 0x000e700008000a00 */
[----:B------:R-:W-:Y:S01]  /*5fb0*/  @P0 PLOP3.LUT P1, PT, P3, PT, PT, 0x80, 0x8 ;  /* 0x000000000008081c */ /* 0x000fe20001f2f070 */
[----:B-1----:R-:W-:Y:S04]  /*5fc0*/  @UP1 UISETP.NE.U32.AND UP0, UPT, UR4, URZ, UPT ;  /* 0x000000ff0400128c */ /* 0x002fe8000bf05070 */
[----:B------:R-:W-:Y:S04]  /*5fd0*/  @UP1 UISETP.NE.AND.EX UP0, UPT, UR5, URZ, UPT, UP0 ;  /* 0x000000ff0500128c */ /* 0x000fe8000bf05300 */
[----:B------:R-:W-:Y:S01]  /*5fe0*/  @UP1 USEL UR4, URZ, 0xffffffff, UP0 ;  /* 0xffffffffff041887 */ /* 0x000fe20008000000 */
[----:B------:R-:W-:Y:S11]  /*5ff0*/  @!P3 BRA `(.L_x_98) ;  /* 0x000000000030b947 */ /* 0x000ff60003800000 */
[----:B------:R-:W-:Y:S01]  /*6000*/  ISETP.NE.U32.AND P2, PT, R202, RZ, PT ;  /* 0x000000ffca00720c */ /* 0x000fe20003f45070 */
[----:B------:R-:W1:Y:S01]  /*6010*/  LDCU.64 UR6, c[0x0][0x358] ;  /* 0x00006b00ff0677ac */ /* 0x000e620008000a00 */
[----:B------:R-:W-:Y:S02]  /*6020*/  IMAD.MOV.U32 R206, RZ, RZ, 0x1 ;  /* 0x00000001ffce7424 */ /* 0x000fe400078e00ff */
[----:B------:R-:W-:Y:S11]  /*6030*/  ISETP.NE.AND.EX P2, PT, R203, RZ, PT, P2 ;  /* 0x000000ffcb00720c */ /* 0x000ff60003f45320 */
[----:B------:R-:W-:Y:S02]  /*6040*/  @!UPT UIADD3 URZ, UPT, UPT, URZ, URZ, URZ ;  /* 0x000000fffffff290 */ /* 0x000fe4000fffe0ff */
[----:B------:R-:W2:Y:S01]  /*6050*/  @P2 LDC.64 R4, c[0x0][0x888] ;  /* 0x00022200ff042b82 */ /* 0x000ea20000000a00 */
[----:B------:R-:W-:Y:S04]  /*6060*/  @P2 IMAD R0, R204, UR36, RZ ;  /* 0x00000024cc002c24 */ /* 0x000fe8000f8e02ff */
[----:B--2---:R-:W-:Y:S04]  /*6070*/  @P2 IMAD.WIDE R4, R0, 0x4, R4 ;  /* 0x0000000400042825 */ /* 0x004fe800078e0204 */
[----:B------:R-:W-:Y:S01]  /*6080*/  HFMA2 R0, -RZ, RZ, 0, 5.9604644775390625e-08 ;  /* 0x00000001ff007431 */ /* 0x000fe200000001ff */
[----:B-1---5:R1:W5:Y:S04]  /*6090*/  @P2 LDG.E R107, desc[UR6][R4.64] ;  /* 0x00000006046b2981 */ /* 0x022368000c1e1900 */
[----:B------:R-:W-:Y:S01]  /*60a0*/  @!P2 PRMT R206, R0, 0x7610, R206 ;  /* 0x0000761000cea816 */ /* 0x000fe200000000ce */
[----:B-1----:R-:W2:Y:S06]  /*60b0*/  @!P2 LDC R107, c[0x0][0x880] ;  /* 0x00022000ff6bab82 */ /* 0x002eac0000000800 */
.L_x_98:
[----:B------:R-:W-:Y:S05]  /*60c0*/  @!P4 BRA `(.L_x_99) ;  /* 0x000000000024c947 */ /* 0x000fea0003800000 */
[----:B------:R-:W-:Y:S01]  /*60d0*/  ISETP.NE.U32.AND P2, PT, R198, RZ, PT ;  /* 0x000000ffc600720c */ /* 0x000fe20003f45070 */
[----:B------:R-:W1:Y:S03]  /*60e0*/  LDCU.64 UR6, c[0x0][0x358] ;  /* 0x00006b00ff0677ac */ /* 0x000e660008000a00 */
[----:B------:R-:W-:Y:S11]  /*60f0*/  ISETP.NE.AND.EX P2, PT, R199, RZ, PT, P2 ;  /* 0x000000ffc700720c */ /* 0x000ff60003f45320 */
[----:B------:R-:W-:Y:S02]  /*6100*/  @!UPT UIADD3 URZ, UPT, UPT, URZ, URZ, URZ ;  /* 0x000000fffffff290 */ /* 0x000fe4000fffe0ff */
[----:B------:R-:W3:Y:S01]  /*6110*/  @P2 LDC.64 R4, c[0x0][0x8a8] ;  /* 0x00022a00ff042b82 */ /* 0x000ee20000000a00 */
[----:B------:R-:W-:Y:S04]  /*6120*/  @P2 IMAD R0, R200, UR36, RZ ;  /* 0x00000024c8002c24 */ /* 0x000fe8000f8e02ff */
[----:B---3--:R-:W-:Y:S05]  /*6130*/  @P2 IMAD.WIDE R4, R0, 0x4, R4 ;  /* 0x0000000400042825 */ /* 0x008fea00078e0204 */
[----:B-1---5:R1:W5:Y:S02]  /*6140*/  @P2 LDG.E R105, desc[UR6][R4.64] ;  /* 0x0000000604692981 */ /* 0x022364000c1e1900 */
[----:B-1----:R-:W3:Y:S02]  /*6150*/  @!P2 LDC R105, c[0x0][0x8a0] ;  /* 0x00022800ff69ab82 */ /* 0x002ee40000000800 */
.L_x_99:
[----:B--2--5:R-:W-:Y:S01]  /*6160*/  @P0 FSETP.NEU.AND P4, PT, R107, RZ, PT ;  /* 0x000000ff6b00020b */ /* 0x024fe20003f8d000 */
[----:B------:R-:W-:Y:S01]  /*6170*/  IMAD.U32 R3, RZ, RZ, UR4 ;  /* 0x00000004ff037e24 */ /* 0x000fe2000f8e00ff */
[----:B------:R-:W-:Y:S01]  /*6180*/  @P0 LOP3.LUT P2, RZ, R206, 0xff, RZ, 0xc0, !PT ;  /* 0x000000ffceff0812 */ /* 0x000fe2000784c0ff */
[----:B------:R-:W-:Y:S01]  /*6190*/  BSSY B1, `(.L_x_100) ;  /* 0x000005e000017945 */ /* 0x000fe20003800000 */
[----:B------:R-:W-:Y:S02]  /*61a0*/  @P0 SEL R6, RZ, 0xffffffff, P4 ;  /* 0xffffffffff060807 */ /* 0x000fe40002000000 */
[----:B------:R-:W-:Y:S02]  /*61b0*/  CS2R R194, SRZ ;  /* 0x0000000000c27805 */ /* 0x000fe4000001ff00 */
[----:B------:R-:W-:Y:S02]  /*61c0*/  LEA R165, R104, UR46, 0x3 ;  /* 0x0000002e68a57c11 */ /* 0x000fe4000f8e18ff */
[----:B------:R-:W-:Y:S02]  /*61d0*/  CS2R R192, SRZ ;  /* 0x0000000000c07805 */ /* 0x000fe4000001ff00 */
[----:B------:R-:W-:Y:S02]  /*61e0*/  @P1 SEL R6, R3, R6, !P2 ;  /* 0x0000000603061207 */ /* 0x000fe40005000000 */
[----:B------:R-:W-:Y:S02]  /*61f0*/  CS2R R186, SRZ ;  /* 0x0000000000ba7805 */ /* 0x000fe4000001ff00 */
[----:B------:R-:W-:Y:S02]  /*6200*/  LOP3.LUT R3, R225, 0x1, RZ, 0x3c, !PT ;  /* 0x00000001e1037812 */ /* 0x000fe400078e3cff */
[----:B------:R-:W-:Y:S02]  /*6210*/  CS2R R184, SRZ ;  /* 0x0000000000b87805 */ /* 0x000fe4000001ff00 */
[----:B------:R-:W-:Y:S02]  /*6220*/  @P0 LOP3.LUT R6, R6, 0x1, RZ, 0xc0, !PT ;  /* 0x0000000106060812 */ /* 0x000fe400078ec0ff */
[----:B------:R-:W-:Y:S02]  /*6230*/  CS2R R178, SRZ ;  /* 0x0000000000b27805 */ /* 0x000fe4000001ff00 */
[----:B------:R-:W-:Y:S02]  /*6240*/  SHF.L.U32 R4, R224, 0x1f, RZ ;  /* 0x0000001fe0047819 */ /* 0x000fe400000006ff */
[----:B------:R-:W-:Y:S02]  /*6250*/  CS2R R176, SRZ ;  /* 0x0000000000b07805 */ /* 0x000fe4000001ff00 */
[----:B------:R-:W-:Y:S01]  /*6260*/  ISETP.NE.U32.OR P6, PT, R6, 0x1, !P0 ;  /* 0x000000010600780c */ /* 0x000fe200047c5470 */
[----:B------:R-:W-:Y:S01]  /*6270*/  IMAD.U32 R6, RZ, RZ, UR45 ;  /* 0x0000002dff067e24 */ /* 0x000fe2000f8e00ff */
[----:B------:R-:W-:Y:S02]  /*6280*/  PLOP3.LUT P5, PT, PT, PT, PT, 0x8, 0x80 ;  /* 0x000000000080781c */ /* 0x000fe40003fae170 */
[----:B------:R-:W-:Y:S02]  /*6290*/  CS2R R170, SRZ ;  /* 0x0000000000aa7805 */ /* 0x000fe4000001ff00 */
[----:B------:R-:W-:Y:S02]  /*62a0*/  P2R R229, PR, RZ, 0x40 ;  /* 0x00000040ffe57803 */ /* 0x000fe40000000000 */
[----:B------:R-:W-:Y:S02]  /*62b0*/  CS2R R168, SRZ ;  /* 0x0000000000a87805 */ /* 0x000fe4000001ff00 */
[----:B------:R-:W-:Y:S02]  /*62c0*/  LEA R0, R6, UR46, 0x3 ;  /* 0x0000002e06007c11 */ /* 0x000fe4000f8e18ff */
[----:B------:R-:W-:Y:S02]  /*62d0*/  CS2R R162, SRZ ;  /* 0x0000000000a27805 */ /* 0x000fe4000001ff00 */
[----:B------:R-:W-:Y:S02]  /*62e0*/  CS2R R160, SRZ ;  /* 0x0000000000a07805 */ /* 0x000fe4000001ff00 */
[----:B------:R-:W-:Y:S02]  /*62f0*/  CS2R R154, SRZ ;  /* 0x00000000009a7805 */ /* 0x000fe4000001ff00 */
[----:B------:R-:W-:Y:S02]  /*6300*/  CS2R R152, SRZ ;  /* 0x0000000000987805 */ /* 0x000fe4000001ff00 */
[----:B------:R-:W-:Y:S02]  /*6310*/  CS2R R146, SRZ ;  /* 0x0000000000927805 */ /* 0x000fe4000001ff00 */
[----:B------:R-:W-:Y:S02]  /*6320*/  CS2R R144, SRZ ;  /* 0x0000000000907805 */ /* 0x000fe4000001ff00 */
[----:B------:R-:W-:Y:S02]  /*6330*/  @P6 SHF.L.U32 R5, R3, 0x1f, RZ ;  /* 0x0000001f03056819 */ /* 0x000fe400000006ff */
[----:B------:R-:W-:Y:S02]  /*6340*/  CS2R R138, SRZ ;  /* 0x00000000008a7805 */ /* 0x000fe4000001ff00 */
[----:B------:R-:W-:Y:S02]  /*6350*/  CS2R R136, SRZ ;  /* 0x0000000000887805 */ /* 0x000fe4000001ff00 */
[----:B------:R-:W-:Y:S01]  /*6360*/  CS2R R130, SRZ ;  /* 0x0000000000827805 */ /* 0x000fe2000001ff00 */
[----:B------:R-:W1:Y:S01]  /*6370*/  @P6 SYNCS.PHASECHK.TRANS64.TRYWAIT P0, [R0+URZ+0xc0], R5 ;  /* 0x0000c005000065a7 */ /* 0x000e6200080011ff */
[----:B------:R-:W-:Y:S02]  /*6380*/  CS2R R128, SRZ ;  /* 0x0000000000807805 */ /* 0x000fe4000001ff00 */
[----:B------:R-:W-:Y:S02]  /*6390*/  CS2R R122, SRZ ;  /* 0x00000000007a7805 */ /* 0x000fe4000001ff00 */
[----:B------:R-:W-:Y:S02]  /*63a0*/  CS2R R120, SRZ ;  /* 0x0000000000787805 */ /* 0x000fe4000001ff00 */
[----:B------:R-:W-:Y:S02]  /*63b0*/  CS2R R114, SRZ ;  /* 0x0000000000727805 */ /* 0x000fe4000001ff00 */
[----:B------:R-:W-:Y:S01]  /*63c0*/  CS2R R112, SRZ ;  /* 0x0000000000707805 */ /* 0x000fe2000001ff00 */
[----:B------:R2:W4:Y:S01]  /*63d0*/  SYNCS.PHASECHK.TRANS64.TRYWAIT P4, [R165+URZ+0x110], R4 ;  /* 0x00011004a50075a7 */ /* 0x00052200080811ff */
[----:B-1----:R-:W-:Y:S01]  /*63e0*/  @P6 PLOP3.LUT P5, PT, P0, PT, PT, 0x8, 0x80 ;  /* 0x000000000080681c */ /* 0x002fe200007ae170 */
[----:B------:R-:W-:Y:S01]  /*63f0*/  @!UPT UIADD3 URZ, UPT, UPT, URZ, URZ, URZ ;  /* 0x000000fffffff290 */ /* 0x000fe2000fffe0ff */
[----:B--2---:R-:W-:Y:S11]  /*6400*/  @!P6 BRA `(.L_x_101) ;  /* 0x0000000000d8e947 */ /* 0x004ff60003800000 */
[----:B------:R-:W-:Y:S01]  /*6410*/  R2UR UR5, R217 ;  /* 0x00000000d90572ca */ /* 0x000fe200000e0000 */
[----:B------:R-:W-:Y:S01]  /*6420*/  BSSY B0, `(.L_x_102) ;  /* 0x000000f000007945 */ /* 0x000fe20003800000 */
[----:B------:R-:W-:Y:S02]  /*6430*/  R2UR UR4, R216 ;  /* 0x00000000d80472ca */ /* 0x000fe400000e0000 */
[----:B------:R-:W-:Y:S02]  /*6440*/  FSETP.NEU.AND P2, PT, R107, RZ, PT ;  /* 0x000000ff6b00720b */ /* 0x000fe40003f4d000 */
[----:B------:R-:W-:Y:S02]  /*6450*/  LOP3.LUT P1, RZ, R206, 0xff, RZ, 0xc0, !PT ;  /* 0x000000ffceff7812 */ /* 0x000fe4000782c0ff */
[----:B------:R-:W-:Y:S05]  /*6460*/  SEL R5, RZ, 0xffffffff, P2 ;  /* 0xffffffffff057807 */ /* 0x000fea0001000000 */
[----:B------:R-:W-:Y:S04]  /*6470*/  ISETP.NE.U32.AND P0, PT, RZ, UR5, PT ;  /* 0x00000005ff007c0c */ /* 0x000fe8000bf05070 */
[----:B------:R-:W-:Y:S04]  /*6480*/  ISETP.NE.AND.EX P0, PT, RZ, UR4, PT, P0 ;  /* 0x00000004ff007c0c */ /* 0x000fe8000bf05300 */
[----:B------:R-:W-:Y:S04]  /*6490*/  SEL R6, RZ, 0xffffffff, P0 ;  /* 0xffffffffff067807 */ /* 0x000fe80000000000 */
[----:B------:R-:W-:Y:S01]  /*64a0*/  @P3 SEL R5, R6, R5, !P1 ;  /* 0x0000000506053207 */ /* 0x000fe20004800000 */
[----:B------:R-:W-:Y:S03]  /*64b0*/  IMAD.U32 R6, RZ, RZ, UR45 ;  /* 0x0000002dff067e24 */ /* 0x000fe6000f8e00ff */
[----:B------:R-:W-:Y:S01]  /*64c0*/  LOP3.LUT R5, R5, 0x1, RZ, 0xc0, !PT ;  /* 0x0000000105057812 */ /* 0x000fe200078ec0ff */
[----:B------:R-:W-:Y:S06]  /*64d0*/  @!P5 BRA `(.L_x_103) ;  /* 0x00000000000cd947 */ /* 0x000fec0003800000 */
[----:B------:R-:W-:Y:S04]  /*64e0*/  SHF.L.U32 R3, R3, 0x1f, RZ ;  /* 0x0000001f03037819 */ /* 0x000fe800000006ff */
[----:B------:R-:W1:Y:S02]  /*64f0*/  SYNCS.PHASECHK.TRANS64.TRYWAIT P0, [R0+URZ+0xc0], R3 ;  /* 0x0000c003000075a7 */ /* 0x000e6400080011ff */
[----:B-1----:R-:W-:Y:S05]  /*6500*/  @!P0 BRA `(.L_x_104) ;  /* 0x0000003800a48947 */ /* 0x002fea0003800000 */
.L_x_103:
[----:B------:R-:W-:Y:S05]  /*6510*/  BSYNC B0 ;  /* 0x0000000000007941 */ /* 0x000fea0003800000 */
.L_x_102:
[----:B------:R-:W-:Y:S02]  /*6520*/  ISETP.NE.U32.AND P0, PT, R5, 0x1, PT ;  /* 0x000000010500780c */ /* 0x000fe40003f05070 */
[----:B------:R-:W-:Y:S02]  /*6530*/  CS2R R114, SRZ ;  /* 0x0000000000727805 */ /* 0x000fe4000001ff00 */
        /* <DEDUP_REMOVED lines=10> */
[----:B------:R-:W-:Y:S01]  /*65e0*/  CS2R R152, SRZ ;  /* 0x0000000000987805 */ /* 0x000fe2000001ff00 */
[----:B-1----:R-:W-:Y:S01]  /*65f0*/  @P0 IMAD R3, R6, 0x2c00, R197 ;  /* 0x00002c0006030824 */ /* 0x002fe200078e02c5 */
        /* <DEDUP_REMOVED lines=8> */
[----:B------:R-:W-:Y:S01]  /*6680*/  IMAD.MOV.U32 R194, RZ, RZ, RZ ;  /* 0x000000ffffc27224 */ /* 0x000fe200078e00ff */
[----:B------:R-:W-:Y:S02]  /*6690*/  CS2R R192, SRZ ;  /* 0x0000000000c07805 */ /* 0x000fe4000001ff00 */
[----:B------:R-:W-:Y:S01]  /*66a0*/  @P0 LEA R0, R3, UR46, 0x1 ;  /* 0x0000002e03000c11 */ /* 0x000fe2000f8e08ff */
[----:B------:R-:W-:Y:S05]  /*66b0*/  @P0 WARPSYNC.ALL ;  /* 0x0000000000000948 */ /* 0x000fea0003800000 */
[----:B------:R1:W2:Y:S04]  /*66c0*/  @P0 LDSM.16.M88.4 R112, [R0+0x200] ;  /* 0x000200000070083b */ /* 0x0002a80000000200 */
[----:B------:R1:W1:Y:S04]  /*66d0*/  @P0 LDSM.16.M88.4 R120, [R0+0xa00] ;  /* 0x000a00000078083b */ /* 0x0002680000000200 */
        /* <DEDUP_REMOVED lines=8> */
[----:B--2---:R1:W1:Y:S02]  /*6760*/  @P0 LDSM.16.M88.4 R192, [R0+0x5200] ;  /* 0x0052000000c0083b */ /* 0x0042640000000200 */
.L_x_101:
[----:B------:R-:W-:Y:S05]  /*6770*/  BSYNC B1 ;  /* 0x0000000000017941 */ /* 0x000fea0003800000 */
.L_x_100:
[----:B-1----:R-:W-:Y:S04]  /*6780*/  LEA.HI R0, R104, R104, RZ, 0x1 ;  /* 0x0000006868007211 */ /* 0x002fe800078f08ff */
[----:B------:R-:W-:Y:S02]  /*6790*/  SHF.R.U32.HI R7, RZ, 0x1, R0 ;  /* 0x00000001ff077819 */ /* 0x000fe40000011600 */
[----:B------:R-:W-:Y:S03]  /*67a0*/  LOP3.LUT R5, R0, 0xffe, RZ, 0xc0, !PT ;  /* 0x00000ffe00057812 */ /* 0x000fe600078ec0ff */
[----:B------:R-:W-:Y:S02]  /*67b0*/  IMAD R3, R7, 0xb0, R2 ;  /* 0x000000b007037824 */ /* 0x000fe400078e0202 */
[----:B------:R-:W-:Y:S04]  /*67c0*/  IMAD.IADD R0, R104, 0x1, -R5 ;  /* 0x0000000168007824 */ /* 0x000fe800078e0a05 */
[----:B------:R-:W-:Y:S05]  /*67d0*/  IMAD R106, R0, 0x100000, R3 ;  /* 0x00100000006a7824 */ /* 0x000fea00078e0203 */
[----:B------:R-:W-:Y:S04]  /*67e0*/  SHF.R.U32.HI R6, RZ, 0x15, R106 ;  /* 0x00000015ff067819 */ /* 0x000fe8000001166a */
[----:B------:R-:W-:Y:S01]  /*67f0*/  LOP3.LUT P0, RZ, R6, 0x3, R207, 0x48, !PT ;  /* 0x0000000306ff7812 */ /* 0x000fe200078048cf */
[----:B------:R-:W-:Y:S01]  /*6800*/  @!UPT UIADD3 URZ, UPT, UPT, URZ, URZ, URZ ;  /* 0x000000fffffff290 */ /* 0x000fe2000fffe0ff */
[----:B----4-:R-:W-:Y:S11]  /*6810*/  @P4 BRA `(.L_x_105) ;  /* 0x0000000000084947 */ /* 0x010ff60003800000 */
[----:B------:R-:W1:Y:S02]  /*6820*/  SYNCS.PHASECHK.TRANS64.TRYWAIT P1, [R165+URZ+0x110], R4 ;  /* 0x00011004a50075a7 */ /* 0x000e6400080211ff */
[----:B-1----:R-:W-:Y:S05]  /*6830*/  @!P1 BRA `(.L_x_106) ;  /* 0x0000003400ec9947 */ /* 0x002fea0003800000 */
.L_x_105:
[----:B------:R-:W-:Y:S05]  /*6840*/  @!P0 BRA `(.L_x_107) ;  /* 0x0000000000408947 */ /* 0x000fea0003800000 */
[----:B------:R-:W2:Y:S01]  /*6850*/  LDCU.64 UR8, c[0x4][0x70] ;  /* 0x01000e00ff0877ac */ /* 0x000ea20008000a00 */
[----:B------:R-:W-:Y:S01]  /*6860*/  MOV R15, 0x0 ;  /* 0x00000000000f7802 */ /* 0x000fe20000000f00 */
[----:B------:R-:W-:Y:S02]  /*6870*/  HFMA2 R12, -RZ, RZ, 0, 5.9604644775390625e-08 ;  /* 0x00000001ff0c7431 */ /* 0x000fe400000001ff */
[----:B------:R-:W-:Y:S02]  /*6880*/  IMAD.MOV.U32 R8, RZ, RZ, 0x192 ;  /* 0x00000192ff087424 */ /* 0x000fe400078e00ff */
[----:B------:R-:W-:Y:S01]  /*6890*/  IMAD.MOV.U32 R13, RZ, RZ, RZ ;  /* 0x000000ffff0d7224 */ /* 0x000fe200078e00ff */
[----:B------:R-:W4:Y:S01]  /*68a0*/  LDCU.64 UR6, c[0x4][0x78] ;  /* 0x01000f00ff0677ac */ /* 0x000f220008000a00 */
[----:B------:R-:W3:Y:S01]  /*68b0*/  LDC.64 R14, c[0x4][R15] ;  /* 0x010000000f0e7b82 */ /* 0x000ee20000000a00 */
[----:B------:R-:W5:Y:S01]  /*68c0*/  LDCU.64 UR4, c[0x4][0x10] ;  /* 0x01000200ff0477ac */ /* 0x000f620008000a00 */
[----:B--2---:R-:W-:Y:S01]  /*68d0*/  MOV R5, UR9 ;  /* 0x0000000900057c02 */ /* 0x004fe20008000f00 */
[----:B-1----:R-:W-:Y:S01]  /*68e0*/  IMAD.U32 R4, RZ, RZ, UR8 ;  /* 0x00000008ff047e24 */ /* 0x002fe2000f8e00ff */
[----:B----4-:R-:W-:Y:S01]  /*68f0*/  MOV R7, UR7 ;  /* 0x0000000700077c02 */ /* 0x010fe20008000f00 */
[----:B------:R-:W-:Y:S01]  /*6900*/  IMAD.U32 R6, RZ, RZ, UR6 ;  /* 0x00000006ff067e24 */ /* 0x000fe2000f8e00ff */
[----:B-----5:R-:W-:Y:S01]  /*6910*/  MOV R11, UR5 ;  /* 0x00000005000b7c02 */ /* 0x020fe20008000f00 */
[----:B------:R-:W-:Y:S02]  /*6920*/  IMAD.U32 R10, RZ, RZ, UR4 ;  /* 0x00000004ff0a7e24 */ /* 0x000fe4000f8e00ff */
[----:B------:R-:W-:Y:S07]  /*6930*/  LEPC R20, `(.L_x_107) ;  /* 0x000000001014794e */ /* 0x000fee0000000000 */
[----:B---3--:R-:W-:Y:S05]  /*6940*/  CALL.ABS.NOINC R14 ;  /* 0x000000000e007343 */ /* 0x008fea0003c00000 */
.L_x_107:
[----:B------:R-:W-:Y:S05]  /*6950*/  WARPSYNC.ALL ;  /* 0x0000000000007948 */ /* 0x000fea0003800000 */
[C---:B------:R-:W-:Y:S01]  /*6960*/  R2UR UR4, R106.reuse ;  /* 0x000000006a0472ca */ /* 0x040fe200000e0000 */
[----:B------:R-:W-:Y:S05]  /*6970*/  VIADD R0, R106, 0x10 ;  /* 0x000000106a007836 */ /* 0x000fea0000000000 */
[----:B------:R-:W-:Y:S04]  /*6980*/  SHF.R.U32.HI R0, RZ, 0x15, R0 ;  /* 0x00000015ff007819 */ /* 0x000fe80000011600 */
[----:B------:R-:W-:Y:S03]  /*6990*/  LOP3.LUT P0, RZ, R0, 0x3, R207, 0x48, !PT ;  /* 0x0000000300ff7812 */ /* 0x000fe600078048cf */
[----:B------:R-:W2:Y:S10]  /*69a0*/  LDTM.16dp256bit.x2 R96, tmem[UR4] ;  /* 0x00000004006079ee */ /* 0x000eb400080a0000 */
[----:B--2---:R-:W-:Y:S05]  /*69b0*/  @!P0 BRA `(.L_x_108) ;  /* 0x0000000000408947 */ /* 0x004fea0003800000 */
        /* <DEDUP_REMOVED lines=16> */
.L_x_108:
[----:B------:R-:W-:Y:S05]  /*6ac0*/  WARPSYNC.ALL ;  /* 0x0000000000007948 */ /* 0x000fea0003800000 */
[C---:B------:R-:W-:Y:S01]  /*6ad0*/  R2UR UR4, R106.reuse ;  /* 0x000000006a0472ca */ /* 0x040fe200000e0000 */
[----:B------:R-:W-:Y:S05]  /*6ae0*/  VIADD R0, R106, 0x20 ;  /* 0x000000206a007836 */ /* 0x000fea0000000000 */
[----:B------:R-:W-:Y:S04]  /*6af0*/  SHF.R.U32.HI R0, RZ, 0x15, R0 ;  /* 0x00000015ff007819 */ /* 0x000fe80000011600 */
[----:B------:R-:W-:Y:S03]  /*6b00*/  LOP3.LUT P0, RZ, R0, 0x3, R207, 0x48, !PT ;  /* 0x0000000300ff7812 */ /* 0x000fe600078048cf */
[----:B------:R-:W2:Y:S10]  /*6b10*/  LDTM.16dp256bit.x2 R88, tmem[UR4+0x10] ;  /* 0x00001004005879ee */ /* 0x000eb400080a0000 */
        /* <DEDUP_REMOVED lines=17> */
.L_x_109:
        /* <DEDUP_REMOVED lines=23> */
.L_x_110:
        /* <DEDUP_REMOVED lines=23> */
.L_x_111:
        /* <DEDUP_REMOVED lines=23> */
.L_x_112:
        /* <DEDUP_REMOVED lines=23> */
.L_x_113:
        /* <DEDUP_REMOVED lines=23> */
.L_x_114:
        /* <DEDUP_REMOVED lines=23> */
.L_x_115:
        /* <DEDUP_REMOVED lines=23> */
.L_x_116:
        /* <DEDUP_REMOVED lines=23> */
.L_x_117:
[----:B------:R-:W-:Y:S01]  /*77b0*/  ISETP.NE.AND P0, PT, R226, RZ, PT ;  /* 0x000000ffe200720c */ /* 0x000fe20003f05270 */
[----:B------:R-:W-:Y:S05]  /*77c0*/  WARPSYNC.ALL ;  /* 0x0000000000007948 */ /* 0x000fea0003800000 */
[----:B------:R-:W-:Y:S01]  /*77d0*/  R2UR UR4, R106 ;  /* 0x000000006a0472ca */ /* 0x000fe200000e0000 */
[C---:B---3--:R-:W-:Y:S01]  /*77e0*/  FMUL R0, R105.reuse, R96 ;  /* 0x0000006069007220 */ /* 0x048fe20000400000 */
[C---:B------:R-:W-:Y:S01]  /*77f0*/  SHF.L.U32 R108, R112.reuse, 0x10, RZ ;  /* 0x00000010706c7819 */ /* 0x040fe200000006ff */
[C---:B------:R-:W-:Y:S01]  /*7800*/  FMUL R3, R105.reuse, R97 ;  /* 0x0000006169037220 */ /* 0x040fe20000400000 */
[----:B------:R-:W-:Y:S01]  /*7810*/  LOP3.LUT R110, R112, 0xffff0000, RZ, 0xc0, !PT ;  /* 0xffff0000706e7812 */ /* 0x000fe200078ec0ff */
[----:B------:R-:W-:Y:S01]  /*7820*/  FMUL R12, R105, R98 ;  /* 0x00000062690c7220 */ /* 0x000fe20000400000 */
[----:B------:R-:W-:Y:S01]  /*7830*/  SHF.L.U32 R109, R113, 0x10, RZ ;  /* 0x00000010716d7819 */ /* 0x000fe200000006ff */
[----:B------:R-:W-:Y:S01]  /*7840*/  FFMA R0, R107, R108, R0 ;  /* 0x0000006c6b007223 */ /* 0x000fe20000000000 */
[----:B------:R-:W-:Y:S01]  /*7850*/  LOP3.LUT R112, R113, 0xffff0000, RZ, 0xc0, !PT ;  /* 0xffff000071707812 */ /* 0x000fe200078ec0ff */
[----:B------:R-:W-:Y:S01]  /*7860*/  FFMA R3, R107, R110, R3 ;  /* 0x0000006e6b037223 */ /* 0x000fe20000000003 */
[----:B------:R-:W-:Y:S01]  /*7870*/  SHF.L.U32 R113, R115, 0x10, RZ ;  /* 0x0000001073717819 */ /* 0x000fe200000006ff */
[----:B------:R-:W-:Y:S01]  /*7880*/  FFMA R12, R107, R109, R12 ;  /* 0x0000006d6b0c7223 */ /* 0x000fe2000000000c */
[----:B------:R-:W-:Y:S01]  /*7890*/  LOP3.LUT R116, R115, 0xffff0000, RZ, 0xc0, !PT ;  /* 0xffff000073747812 */ /* 0x000fe200078ec0ff */
[----:B-1----:R-:W1:Y:S01]  /*78a0*/  LDTM.16dp256bit.x2 R4, tmem[UR4+0xa0] ;  /* 0x0000a004000479ee */ /* 0x002e6200080a0000 */
[C---:B------:R-:W-:Y:S01]  /*78b0*/  SHF.L.U32 R115, R120.reuse, 0x10, RZ ;  /* 0x0000001078737819 */ /* 0x040fe200000006ff */
[----:B------:R-:W-:Y:S01]  /*78c0*/  NOP ;  /* 0x0000000000007918 */ /* 0x000fe20000000000 */
[----:B------:R-:W-:Y:S01]  /*78d0*/  LOP3.LUT R118, R120, 0xffff0000, RZ, 0xc0, !PT ;  /* 0xffff000078767812 */ /* 0x000fe200078ec0ff */
[----:B------:R-:W-:Y:S01]  /*78e0*/  FMUL R13, R105, R99 ;  /* 0x00000063690d7220 */ /* 0x000fe20000400000 */
[----:B------:R-:W-:Y:S01]  /*78f0*/  SHF.L.U32 R117, R121, 0x10, RZ ;  /* 0x0000001079757819 */ /* 0x000fe200000006ff */
[----:B------:R-:W-:Y:S01]  /*7900*/  FMUL R14, R105, R100 ;  /* 0x00000064690e7220 */ /* 0x000fe20000400000 */
[----:B------:R-:W-:Y:S01]  /*7910*/  LOP3.LUT R120, R121, 0xffff0000, RZ, 0xc0, !PT ;  /* 0xffff000079787812 */ /* 0x000fe200078ec0ff */
[----:B------:R-:W-:Y:S01]  /*7920*/  FFMA R13, R107, R112, R13 ;  /* 0x000000706b0d7223 */ /* 0x000fe2000000000d */
[----:B------:R-:W-:Y:S01]  /*7930*/  SHF.L.U32 R121, R123, 0x10, RZ ;  /* 0x000000107b797819 */ /* 0x000fe200000006ff */
[----:B------:R-:W-:Y:S01]  /*7940*/  FMUL R15, R105, R101 ;  /* 0x00000065690f7220 */ /* 0x000fe20000400000 */
[----:B------:R-:W-:Y:S01]  /*7950*/  LOP3.LUT R124, R123, 0xffff0000, RZ, 0xc0, !PT ;  /* 0xffff00007b7c7812 */ /* 0x000fe200078ec0ff */
[C---:B------:R-:W-:Y:S01]  /*7960*/  FMUL R16, R105.reuse, R102 ;  /* 0x0000006669107220 */ /* 0x040fe20000400000 */
[C---:B------:R-:W-:Y:S01]  /*7970*/  SHF.L.U32 R123, R128.reuse, 0x10, RZ ;  /* 0x00000010807b7819 */ /* 0x040fe200000006ff */
[C---:B------:R-:W-:Y:S01]  /*7980*/  FMUL R17, R105.reuse, R103 ;  /* 0x0000006769117220 */ /* 0x040fe20000400000 */
[----:B------:R-:W-:Y:S01]  /*7990*/  LOP3.LUT R126, R128, 0xffff0000, RZ, 0xc0, !PT ;  /* 0xffff0000807e7812 */ /* 0x000fe200078ec0ff */
[----:B------:R-:W-:Y:S01]  /*79a0*/  FMUL R18, R105, R88 ;  /* 0x0000005869127220 */ /* 0x000fe20000400000 */
[----:B------:R-:W-:Y:S01]  /*79b0*/  SHF.L.U32 R125, R129, 0x10, RZ ;  /* 0x00000010817d7819 */ /* 0x000fe200000006ff */
[----:B------:R-:W-:Y:S01]  /*79c0*/  FMUL R19, R105, R89 ;  /* 0x0000005969137220 */ /* 0x000fe20000400000 */
[----:B------:R-:W-:Y:S01]  /*79d0*/  LOP3.LUT R128, R129, 0xffff0000, RZ, 0xc0, !PT ;  /* 0xffff000081807812 */ /* 0x000fe200078ec0ff */
[----:B------:R-:W-:Y:S01]  /*79e0*/  FMUL R20, R105, R90 ;  /* 0x0000005a69147220 */ /* 0x000fe20000400000 */
        /* <DEDUP_REMOVED lines=36> */
[----:B------:R-:W-:Y:S01]  /*7c30*/  R2UR UR5, R165 ;  /* 0x00000000a50572ca */ /* 0x000fe200000e0000 */
        /* <DEDUP_REMOVED lines=12> */
[----:B------:R-:W-:Y:S01]  /*7d00*/  UIADD3 UR4, UPT, UPT, UR5, 0x130, URZ ;  /* 0x0000013005047890 */ /* 0x000fe2000fffe0ff */
[----:B------:R-:W-:Y:S01]  /*7d10*/  SHF.L.U32 R161, R163, 0x10, RZ ;  /* 0x00000010a3a17819 */ /* 0x000fe200000006ff */
[----:B------:R-:W-:Y:S01]  /*7d20*/  FMUL R67, R105, R67 ;  /* 0x0000004369437220 */ /* 0x000fe20000400000 */
[----:B------:R-:W-:Y:S01]  /*7d30*/  LOP3.LUT R164, R163, 0xffff0000, RZ, 0xc0, !PT ;  /* 0xffff0000a3a47812 */ /* 0x000fe200078ec0ff */
[----:B------:R-:W-:Y:S01]  /*7d40*/  UPRMT UR4, UR44, 0x654, UR4 ;  /* 0x000006542c047896 */ /* 0x000fe20008000004 */
        /* <DEDUP_REMOVED lines=8> */
[C---:B------:R-:W-:Y:S01]  /*7dd0*/  SHF.L.U32 R169, R171.reuse, 0x10, RZ ;  /* 0x00000010aba97819 */ /* 0x040fe200000006ff */
[----:B-1----:R-:W-:Y:S01]  /*7de0*/  SYNCS.ARRIVE.TRANS64.RED.A1T0 RZ, [UR4], RZ ;  /* 0x000000ffffff79a7 */ /* 0x002fe20008100404 */
[----:B------:R-:W-:Y:S01]  /*7df0*/  LOP3.LUT R172, R171, 0xffff0000, RZ, 0xc0, !PT ;  /* 0xffff0000abac7812 */ /* 0x000fe200078ec0ff */
[C---:B------:R-:W-:Y:S01]  /*7e00*/  FMUL R56, R105.reuse, R56 ;  /* 0x0000003869387220 */ /* 0x040fe20000400000 */
[C---:B------:R-:W-:Y:S01]  /*7e10*/  SHF.L.U32 R171, R176.reuse, 0x10, RZ ;  /* 0x00000010b0ab7819 */ /* 0x040fe200000006ff */
[C---:B------:R-:W-:Y:S01]  /*7e20*/  FMUL R57, R105.reuse, R57 ;  /* 0x0000003969397220 */ /* 0x040fe20000400000 */
[----:B------:R-:W-:Y:S01]  /*7e30*/  LOP3.LUT R174, R176, 0xffff0000, RZ, 0xc0, !PT ;  /* 0xffff0000b0ae7812 */ /* 0x000fe200078ec0ff */
[C---:B------:R-:W-:Y:S01]  /*7e40*/  FMUL R58, R105.reuse, R58 ;  /* 0x0000003a693a7220 */ /* 0x040fe20000400000 */
[C---:B------:R-:W-:Y:S01]  /*7e50*/  SHF.L.U32 R111, R114.reuse, 0x10, RZ ;  /* 0x00000010726f7819 */ /* 0x040fe200000006ff */
[----:B------:R-:W-:Y:S01]  /*7e60*/  FMUL R59, R105, R59 ;  /* 0x0000003b693b7220 */ /* 0x000fe20000400000 */
[----:B------:R-:W-:Y:S01]  /*7e70*/  SHF.L.U32 R173, R177, 0x10, RZ ;  /* 0x00000010b1ad7819 */ /* 0x000fe200000006ff */
[----:B------:R-:W-:Y:S01]  /*7e80*/  FMUL R60, R105, R60 ;  /* 0x0000003c693c7220 */ /* 0x000fe20000400000 */
[----:B------:R-:W-:Y:S01]  /*7e90*/  LOP3.LUT R176, R177, 0xffff0000, RZ, 0xc0, !PT ;  /* 0xffff0000b1b07812 */ /* 0x000fe200078ec0ff */
[----:B------:R-:W-:Y:S01]  /*7ea0*/  FFMA R14, R107, R111, R14 ;  /* 0x0000006f6b0e7223 */ /* 0x000fe2000000000e */
[----:B------:R-:W-:Y:S01]  /*7eb0*/  LOP3.LUT R114, R114, 0xffff0000, RZ, 0xc0, !PT ;  /* 0xffff000072727812 */ /* 0x000fe200078ec0ff */
[----:B------:R-:W-:Y:S01]  /*7ec0*/  FMUL R61, R105, R61 ;  /* 0x0000003d693d7220 */ /* 0x000fe20000400000 */
[----:B------:R-:W-:Y:S01]  /*7ed0*/  SHF.L.U32 R177, R179, 0x10, RZ ;  /* 0x00000010b3b17819 */ /* 0x000fe200000006ff */
[----:B------:R-:W-:Y:S01]  /*7ee0*/  FMUL R62, R105, R62 ;  /* 0x0000003e693e7220 */ /* 0x000fe20000400000 */
[----:B------:R-:W-:Y:S01]  /*7ef0*/  LOP3.LUT R180, R179, 0xffff0000, RZ, 0xc0, !PT ;  /* 0xffff0000b3b47812 */ /* 0x000fe200078ec0ff */
[C---:B------:R-:W-:Y:S01]  /*7f00*/  FFMA R15, R107.reuse, R114, R15 ;  /* 0x000000726b0f7223 */ /* 0x040fe2000000000f */
[C---:B------:R-:W-:Y:S01]  /*7f10*/  SHF.L.U32 R179, R184.reuse, 0x10, RZ ;  /* 0x00000010b8b37819 */ /* 0x040fe200000006ff */
[C---:B------:R-:W-:Y:S01]  /*7f20*/  FFMA R16, R107.reuse, R113, R16 ;  /* 0x000000716b107223 */ /* 0x040fe20000000010 */
[----:B------:R-:W-:Y:S01]  /*7f30*/  LOP3.LUT R182, R184, 0xffff0000, RZ, 0xc0, !PT ;  /* 0xffff0000b8b67812 */ /* 0x000fe200078ec0ff */
[----:B------:R-:W-:Y:S01]  /*7f40*/  FFMA R17, R107, R116, R17 ;  /* 0x000000746b117223 */ /* 0x000fe20000000011 */
[----:B------:R-:W-:Y:S01]  /*7f50*/  SHF.L.U32 R181, R185, 0x10, RZ ;  /* 0x00000010b9b57819 */ /* 0x000fe200000006ff */
[----:B------:R-:W-:Y:S01]  /*7f60*/  FFMA R18, R107, R115, R18 ;  /* 0x000000736b127223 */ /* 0x000fe20000000012 */
[----:B------:R-:W-:Y:S01]  /*7f70*/  LOP3.LUT R184, R185, 0xffff0000, RZ, 0xc0, !PT ;  /* 0xffff0000b9b87812 */ /* 0x000fe200078ec0ff */
[C---:B------:R-:W-:Y:S01]  /*7f80*/  FFMA R19, R107.reuse, R118, R19 ;  /* 0x000000766b137223 */ /* 0x040fe20000000013 */
[----:B------:R-:W-:Y:S01]  /*7f90*/  MOV R212, UR45 ;  /* 0x0000002d00d47c02 */ /* 0x000fe20008000f00 */
[----:B------:R-:W-:Y:S01]  /*7fa0*/  FFMA R20, R107, R117, R20 ;  /* 0x000000756b147223 */ /* 0x000fe20000000014 */
[----:B------:R-:W-:Y:S01]  /*7fb0*/  SHF.L.U32 R185, R187, 0x10, RZ ;  /* 0x00000010bbb97819 */ /* 0x000fe200000006ff */
[----:B------:R-:W-:Y:S01]  /*7fc0*/  FFMA R21, R107, R120, R21 ;  /* 0x000000786b157223 */ /* 0x000fe20000000015 */
        /* <DEDUP_REMOVED lines=13> */
[----:B------:R-:W-:Y:S01]  /*80a0*/  IMAD R195, R212, 0x2c00, R197 ;  /* 0x00002c00d4c37824 */ /* 0x000fe200078e02c5 */
[----:B------:R-:W-:Y:S01]  /*80b0*/  F2FP.BF16.F32.PACK_AB R208, R3, R0 ;  /* 0x0000000003d0723e */ /* 0x000fe200000010ff */
[----:B------:R-:W-:Y:S01]  /*80c0*/  FMUL R53, R105, R53 ;  /* 0x0000003569357220 */ /* 0x000fe20000400000 */
[----:B------:R-:W-:Y:S01]  /*80d0*/  F2FP.BF16.F32.PACK_AB R209, R13, R12 ;  /* 0x0000000c0dd1723e */ /* 0x000fe200000010ff */
[----:B------:R-:W-:Y:S01]  /*80e0*/  FMUL R54, R105, R54 ;  /* 0x0000003669367220 */ /* 0x000fe20000400000 */
[----:B------:R-:W-:Y:S01]  /*80f0*/  F2FP.BF16.F32.PACK_AB R210, R15, R14 ;  /* 0x0000000e0fd2723e */ /* 0x000fe200000010ff */
[----:B------:R-:W-:Y:S01]  /*8100*/  FMUL R55, R105, R55 ;  /* 0x0000003769377220 */ /* 0x000fe20000400000 */
[----:B------:R-:W-:Y:S01]  /*8110*/  F2FP.BF16.F32.PACK_AB R211, R17, R16 ;  /* 0x0000001011d3723e */ /* 0x000fe200000010ff */
[----:B------:R-:W-:Y:S01]  /*8120*/  FMUL R40, R105, R40 ;  /* 0x0000002869287220 */ /* 0x000fe20000400000 */
[----:B------:R-:W-:Y:S01]  /*8130*/  LEA R195, R195, UR46, 0x1 ;  /* 0x0000002ec3c37c11 */ /* 0x000fe2000f8e08ff */
[C---:B------:R-:W-:Y:S01]  /*8140*/  FMUL R41, R105.reuse, R41 ;  /* 0x0000002969297220 */ /* 0x040fe20000400000 */
[C---:B------:R-:W-:Y:S01]  /*8150*/  SHF.L.U32 R119, R122.reuse, 0x10, RZ ;  /* 0x000000107a777819 */ /* 0x040fe200000006ff */
[----:B------:R-:W-:Y:S01]  /*8160*/  FMUL R42, R105, R42 ;  /* 0x0000002a692a7220 */ /* 0x000fe20000400000 */
[----:B------:R-:W-:Y:S01]  /*8170*/  LOP3.LUT R122, R122, 0xffff0000, RZ, 0xc0, !PT ;  /* 0xffff00007a7a7812 */ /* 0x000fe200078ec0ff */
[----:B------:R1:W-:Y:S01]  /*8180*/  STSM.16.M88.4 [R195+0x200], R208 ;  /* 0x000200d0c3007844 */ /* 0x0003e20000000200 */
[C---:B------:R-:W-:Y:S01]  /*8190*/  SHF.L.U32 R127, R130.reuse, 0x10, RZ ;  /* 0x00000010827f7819 */ /* 0x040fe200000006ff */
[C---:B------:R-:W-:Y:S01]  /*81a0*/  FFMA R22, R107.reuse, R119, R22 ;  /* 0x000000776b167223 */ /* 0x040fe20000000016 */
[----:B------:R-:W-:Y:S01]  /*81b0*/  LOP3.LUT R130, R130, 0xffff0000, RZ, 0xc0, !PT ;  /* 0xffff000082827812 */ /* 0x000fe200078ec0ff */
[----:B------:R-:W-:Y:S01]  /*81c0*/  FFMA R23, R107, R122, R23 ;  /* 0x0000007a6b177223 */ /* 0x000fe20000000017 */
[----:B------:R-:W-:Y:S01]  /*81d0*/  F2FP.BF16.F32.PACK_AB R212, R19, R18 ;  /* 0x0000001213d4723e */ /* 0x000fe200000010ff */
[----:B------:R-:W-:Y:S01]  /*81e0*/  FFMA R88, R107, R121, R88 ;  /* 0x000000796b587223 */ /* 0x000fe20000000058 */
[----:B------:R-:W-:Y:S01]  /*81f0*/  F2FP.BF16.F32.PACK_AB R213, R21, R20 ;  /* 0x0000001415d5723e */ /* 0x000fe200000010ff */
[----:B------:R-:W-:Y:S01]  /*8200*/  FFMA R89, R107, R124, R89 ;  /* 0x0000007c6b597223 */ /* 0x000fe20000000059 */
[----:B------:R-:W-:Y:S01]  /*8210*/  F2FP.BF16.F32.PACK_AB R214, R23, R22 ;  /* 0x0000001617d6723e */ /* 0x000fe200000010ff */
[C---:B------:R-:W-:Y:S01]  /*8220*/  FFMA R80, R107.reuse, R123, R80 ;  /* 0x0000007b6b507223 */ /* 0x040fe20000000050 */
[C---:B------:R-:W-:Y:S01]  /*8230*/  SHF.L.U32 R135, R138.reuse, 0x10, RZ ;  /* 0x000000108a877819 */ /* 0x040fe200000006ff */
[----:B------:R-:W-:Y:S01]  /*8240*/  FFMA R81, R107, R126, R81 ;  /* 0x0000007e6b517223 */ /* 0x000fe20000000051 */
[----:B------:R-:W-:Y:S01]  /*8250*/  F2FP.BF16.F32.PACK_AB R215, R89, R88 ;  /* 0x0000005859d7723e */ /* 0x000fe200000010ff */
[C---:B------:R-:W-:Y:S01]  /*8260*/  FFMA R82, R107.reuse, R125, R82 ;  /* 0x0000007d6b527223 */ /* 0x040fe20000000052 */
[----:B------:R-:W-:Y:S01]  /*8270*/  LOP3.LUT R138, R138, 0xffff0000, RZ, 0xc0, !PT ;  /* 0xffff00008a8a7812 */ /* 0x000fe200078ec0ff */
[C---:B------:R-:W-:Y:S01]  /*8280*/  FFMA R83, R107.reuse, R128, R83 ;  /* 0x000000806b537223 */ /* 0x040fe20000000053 */
[C---:B------:R-:W-:Y:S01]  /*8290*/  SHF.L.U32 R143, R146.reuse, 0x10, RZ ;  /* 0x00000010928f7819 */ /* 0x040fe200000006ff */
[C---:B------:R-:W-:Y:S01]  /*82a0*/  FFMA R84, R107.reuse, R127, R84 ;  /* 0x0000007f6b547223 */ /* 0x040fe20000000054 */
[----:B------:R-:W-:Y:S01]  /*82b0*/  LOP3.LUT R146, R146, 0xffff0000, RZ, 0xc0, !PT ;  /* 0xffff000092927812 */ /* 0x000fe200078ec0ff */
[----:B------:R2:W-:Y:S01]  /*82c0*/  STSM.16.M88.4 [R195+0xa00], R212 ;  /* 0x000a00d4c3007844 */ /* 0x0005e20000000200 */
[C---:B------:R-:W-:Y:S01]  /*82d0*/  FFMA R85, R107.reuse, R130, R85 ;  /* 0x000000826b557223 */ /* 0x040fe20000000055 */
[C---:B------:R-:W-:Y:S01]  /*82e0*/  SHF.L.U32 R151, R154.reuse, 0x10, RZ ;  /* 0x000000109a977819 */ /* 0x040fe200000006ff */
[C---:B------:R-:W-:Y:S01]  /*82f0*/  FFMA R86, R107.reuse, R129, R86 ;  /* 0x000000816b567223 */ /* 0x040fe20000000056 */
[C---:B------:R-:W-:Y:S01]  /*8300*/  FFMA R87, R107.reuse, R132, R87 ;  /* 0x000000846b577223 */ /* 0x040fe20000000057 */
[----:B------:R-:W-:Y:S01]  /*8310*/  LOP3.LUT R154, R154, 0xffff0000, RZ, 0xc0, !PT ;  /* 0xffff00009a9a7812 */ /* 0x000fe200078ec0ff */
[C---:B------:R-:W-:Y:S01]  /*8320*/  FFMA R72, R107.reuse, R131, R72 ;  /* 0x000000836b487223 */ /* 0x040fe20000000048 */
[C---:B------:R-:W-:Y:S01]  /*8330*/  FFMA R73, R107.reuse, R134, R73 ;  /* 0x000000866b497223 */ /* 0x040fe20000000049 */
[C---:B------:R-:W-:Y:S01]  /*8340*/  SHF.L.U32 R159, R162.reuse, 0x10, RZ ;  /* 0x00000010a29f7819 */ /* 0x040fe200000006ff */
[C---:B------:R-:W-:Y:S01]  /*8350*/  FFMA R74, R107.reuse, R133, R74 ;  /* 0x000000856b4a7223 */ /* 0x040fe2000000004a */
[----:B------:R-:W-:Y:S01]  /*8360*/  FFMA R75, R107, R136, R75 ;  /* 0x000000886b4b7223 */ /* 0x000fe2000000004b */
[----:B-1----:R-:W-:Y:S01]  /*8370*/  F2FP.BF16.F32.PACK_AB R208, R81, R80 ;  /* 0x0000005051d0723e */ /* 0x002fe200000010ff */
[----:B------:R-:W-:Y:S01]  /*8380*/  FFMA R76, R107, R135, R76 ;  /* 0x000000876b4c7223 */ /* 0x000fe2000000004c */
[----:B------:R-:W-:Y:S01]  /*8390*/  F2FP.BF16.F32.PACK_AB R209, R83, R82 ;  /* 0x0000005253d1723e */ /* 0x000fe200000010ff */
[----:B------:R-:W-:Y:S01]  /*83a0*/  FFMA R77, R107, R138, R77 ;  /* 0x0000008a6b4d7223 */ /* 0x000fe2000000004d */
[----:B------:R-:W-:Y:S01]  /*83b0*/  F2FP.BF16.F32.PACK_AB R210, R85, R84 ;  /* 0x0000005455d2723e */ /* 0x000fe200000010ff */
[----:B------:R-:W-:Y:S01]  /*83c0*/  FFMA R78, R107, R137, R78 ;  /* 0x000000896b4e7223 */ /* 0x000fe2000000004e */
[----:B------:R-:W-:Y:S01]  /*83d0*/  F2FP.BF16.F32.PACK_AB R211, R87, R86 ;  /* 0x0000005657d3723e */ /* 0x000fe200000010ff */
[C---:B------:R-:W-:Y:S01]  /*83e0*/  FFMA R79, R107.reuse, R140, R79 ;  /* 0x0000008c6b4f7223 */ /* 0x040fe2000000004f */
[C---:B------:R-:W-:Y:S01]  /*83f0*/  FFMA R64, R107.reuse, R139, R64 ;  /* 0x0000008b6b407223 */ /* 0x040fe20000000040 */
[C---:B------:R-:W-:Y:S01]  /*8400*/  FFMA R65, R107.reuse, R142, R65 ;  /* 0x0000008e6b417223 */ /* 0x040fe20000000041 */
[C---:B------:R-:W-:Y:S01]  /*8410*/  FFMA R66, R107.reuse, R141, R66 ;  /* 0x0000008d6b427223 */ /* 0x040fe20000000042 */
[----:B------:R1:W-:Y:S01]  /*8420*/  STSM.16.M88.4 [R195+0x1200], R208 ;  /* 0x001200d0c3007844 */ /* 0x0003e20000000200 */
[C---:B------:R-:W-:Y:S01]  /*8430*/  FFMA R67, R107.reuse, R144, R67 ;  /* 0x000000906b437223 */ /* 0x040fe20000000043 */
[----:B------:R-:W-:Y:S01]  /*8440*/  LOP3.LUT R162, R162, 0xffff0000, RZ, 0xc0, !PT ;  /* 0xffff0000a2a27812 */ /* 0x000fe200078ec0ff */
[C---:B------:R-:W-:Y:S01]  /*8450*/  FFMA R68, R107.reuse, R143, R68 ;  /* 0x0000008f6b447223 */ /* 0x040fe20000000044 */
[C---:B------:R-:W-:Y:S01]  /*8460*/  FFMA R69, R107.reuse, R146, R69 ;  /* 0x000000926b457223 */ /* 0x040fe20000000045 */
[C---:B------:R-:W-:Y:S01]  /*8470*/  SHF.L.U32 R167, R170.reuse, 0x10, RZ ;  /* 0x00000010aaa77819 */ /* 0x040fe200000006ff */
[C---:B------:R-:W-:Y:S01]  /*8480*/  FFMA R70, R107.reuse, R145, R70 ;  /* 0x000000916b467223 */ /* 0x040fe20000000046 */
[C---:B------:R-:W-:Y:S01]  /*8490*/  FFMA R71, R107.reuse, R148, R71 ;  /* 0x000000946b477223 */ /* 0x040fe20000000047 */
[----:B------:R-:W-:Y:S01]  /*84a0*/  LOP3.LUT R170, R170, 0xffff0000, RZ, 0xc0, !PT ;  /* 0xffff0000aaaa7812 */ /* 0x000fe200078ec0ff */
[----:B------:R-:W-:Y:S01]  /*84b0*/  FFMA R56, R107, R147, R56 ;  /* 0x000000936b387223 */ /* 0x000fe20000000038 */
[----:B--2---:R-:W-:Y:S01]  /*84c0*/  F2FP.BF16.F32.PACK_AB R212, R73, R72 ;  /* 0x0000004849d4723e */ /* 0x004fe200000010ff */
        /* <DEDUP_REMOVED lines=12> */
[C---:B------:R-:W-:Y:S01]  /*8590*/  FFMA R49, R107.reuse, R158, R49 ;  /* 0x0000009e6b317223 */ /* 0x040fe20000000031 */
[C---:B------:R-:W-:Y:S01]  /*85a0*/  SHF.L.U32 R175, R178.reuse, 0x10, RZ ;  /* 0x00000010b2af7819 */ /* 0x040fe200000006ff */
[C---:B------:R-:W-:Y:S01]  /*85b0*/  FFMA R50, R107.reuse, R157, R50 ;  /* 0x0000009d6b327223 */ /* 0x040fe20000000032 */
[C---:B------:R-:W-:Y:S01]  /*85c0*/  FFMA R51, R107.reuse, R160, R51 ;  /* 0x000000a06b337223 */ /* 0x040fe20000000033 */
[----:B------:R-:W-:Y:S01]  /*85d0*/  LOP3.LUT R178, R178, 0xffff0000, RZ, 0xc0, !PT ;  /* 0xffff0000b2b27812 */ /* 0x000fe200078ec0ff */
[----:B------:R-:W-:Y:S01]  /*85e0*/  FFMA R52, R107, R159, R52 ;  /* 0x0000009f6b347223 */ /* 0x000fe20000000034 */
[----:B------:R-:W-:Y:S01]  /*85f0*/  F2FP.BF16.F32.PACK_AB R232, R49, R48 ;  /* 0x0000003031e8723e */ /* 0x000fe200000010ff */
        /* <DEDUP_REMOVED lines=12> */
[----:B------:R1:W-:Y:S01]  /*86c0*/  STSM.16.M88.4 [R195+0x2200], R208 ;  /* 0x002200d0c3007844 */ /* 0x0003e20000000200 */
[----:B------:R-:W-:Y:S01]  /*86d0*/  F2FP.BF16.F32.PACK_AB R235, R55, R54 ;  /* 0x0000003637eb723e */ /* 0x000fe200000010ff */
[C---:B------:R-:W-:Y:S01]  /*86e0*/  FMUL R43, R105.reuse, R43 ;  /* 0x0000002b692b7220 */ /* 0x040fe20000400000 */
[C---:B------:R-:W-:Y:S01]  /*86f0*/  FMUL R44, R105.reuse, R44 ;  /* 0x0000002c692c7220 */ /* 0x040fe20000400000 */
[C---:B------:R-:W-:Y:S01]  /*8700*/  FMUL R45, R105.reuse, R45 ;  /* 0x0000002d692d7220 */ /* 0x040fe20000400000 */
[----:B------:R-:W-:Y:S01]  /*8710*/  FMUL R46, R105, R46 ;  /* 0x0000002e692e7220 */ /* 0x000fe20000400000 */
[C---:B------:R-:W-:Y:S01]  /*8720*/  FFMA R43, R107.reuse, R168, R43 ;  /* 0x000000a86b2b7223 */ /* 0x040fe2000000002b */
[C---:B------:R-:W-:Y:S01]  /*8730*/  FFMA R44, R107.reuse, R167, R44 ;  /* 0x000000a76b2c7223 */ /* 0x040fe2000000002c */
[C---:B------:R-:W-:Y:S01]  /*8740*/  FFMA R45, R107.reuse, R170, R45 ;  /* 0x000000aa6b2d7223 */ /* 0x040fe2000000002d */
[----:B------:R-:W-:Y:S01]  /*8750*/  FFMA R46, R107, R169, R46 ;  /* 0x000000a96b2e7223 */ /* 0x000fe2000000002e */
[----:B--2---:R-:W-:Y:S01]  /*8760*/  F2FP.BF16.F32.PACK_AB R212, R57, R56 ;  /* 0x0000003839d4723e */ /* 0x004fe200000010ff */
[----:B------:R-:W-:Y:S01]  /*8770*/  FMUL R47, R105, R47 ;  /* 0x0000002f692f7220 */ /* 0x000fe20000400000 */
[----:B------:R-:W-:Y:S01]  /*8780*/  F2FP.BF16.F32.PACK_AB R213, R59, R58 ;  /* 0x0000003a3bd5723e */ /* 0x000fe200000010ff */
[----:B------:R-:W-:Y:S01]  /*8790*/  FMUL R32, R105, R32 ;  /* 0x0000002069207220 */ /* 0x000fe20000400000 */
[----:B------:R-:W-:Y:S01]  /*87a0*/  F2FP.BF16.F32.PACK_AB R214, R61, R60 ;  /* 0x0000003c3dd6723e */ /* 0x000fe200000010ff */
[----:B------:R-:W-:Y:S01]  /*87b0*/  FFMA R47, R107, R172, R47 ;  /* 0x000000ac6b2f7223 */ /* 0x000fe2000000002f */
[----:B------:R-:W-:Y:S01]  /*87c0*/  F2FP.BF16.F32.PACK_AB R215, R63, R62 ;  /* 0x0000003e3fd7723e */ /* 0x000fe200000010ff */
[----:B------:R-:W-:Y:S01]  /*87d0*/  FFMA R32, R107, R171, R32 ;  /* 0x000000ab6b207223 */ /* 0x000fe20000000020 */
[C---:B------:R-:W-:Y:S01]  /*87e0*/  FMUL R33, R105.reuse, R33 ;  /* 0x0000002169217220 */ /* 0x040fe20000400000 */
[C---:B------:R-:W-:Y:S01]  /*87f0*/  FMUL R34, R105.reuse, R34 ;  /* 0x0000002269227220 */ /* 0x040fe20000400000 */
[----:B------:R-:W-:Y:S01]  /*8800*/  FMUL R35, R105, R35 ;  /* 0x0000002369237220 */ /* 0x000fe20000400000 */
[----:B------:R2:W-:Y:S01]  /*8810*/  STSM.16.M88.4 [R195+0x2a00], R212 ;  /* 0x002a00d4c3007844 */ /* 0x0005e20000000200 */
[C---:B------:R-:W-:Y:S01]  /*8820*/  FFMA R33, R107.reuse, R174, R33 ;  /* 0x000000ae6b217223 */ /* 0x040fe20000000021 */
[C---:B------:R-:W-:Y:S01]  /*8830*/  FFMA R34, R107.reuse, R173, R34 ;  /* 0x000000ad6b227223 */ /* 0x040fe20000000022 */
[----:B------:R-:W-:Y:S05]  /*8840*/  FFMA R35, R107, R176, R35 ;  /* 0x000000b06b237223 */ /* 0x000fea0000000023 */
[----:B------:R2:W-:Y:S01]  /*8850*/  STSM.16.M88.4 [R195+0x3200], R232 ;  /* 0x003200e8c3007844 */ /* 0x0005e20000000200 */
[C---:B------:R-:W-:Y:S01]  /*8860*/  FMUL R36, R105.reuse, R36 ;  /* 0x0000002469247220 */ /* 0x040fe20000400000 */
[C---:B------:R-:W-:Y:S01]  /*8870*/  SHF.L.U32 R183, R186.reuse, 0x10, RZ ;  /* 0x00000010bab77819 */ /* 0x040fe200000006ff */
[----:B------:R-:W-:Y:S01]  /*8880*/  FMUL R37, R105, R37 ;  /* 0x0000002569257220 */ /* 0x000fe20000400000 */
[----:B------:R-:W-:Y:S01]  /*8890*/  F2FP.BF16.F32.PACK_AB R32, R33, R32 ;  /* 0x000000202120723e */ /* 0x000fe200000010ff */
[----:B------:R-:W-:Y:S01]  /*88a0*/  FFMA R36, R107, R175, R36 ;  /* 0x000000af6b247223 */ /* 0x000fe20000000024 */
[----:B-1----:R-:W-:Y:S01]  /*88b0*/  F2FP.BF16.F32.PACK_AB R208, R41, R40 ;  /* 0x0000002829d0723e */ /* 0x002fe200000010ff */
[----:B------:R-:W-:Y:S01]  /*88c0*/  FFMA R37, R107, R178, R37 ;  /* 0x000000b26b257223 */ /* 0x000fe20000000025 */
[----:B------:R-:W-:Y:S01]  /*88d0*/  F2FP.BF16.F32.PACK_AB R209, R43, R42 ;  /* 0x0000002a2bd1723e */ /* 0x000fe200000010ff */
[----:B------:R-:W-:Y:S01]  /*88e0*/  FMUL R38, R105, R38 ;  /* 0x0000002669267220 */ /* 0x000fe20000400000 */
[----:B------:R-:W-:Y:S01]  /*88f0*/  F2FP.BF16.F32.PACK_AB R210, R45, R44 ;  /* 0x0000002c2dd2723e */ /* 0x000fe200000010ff */
[----:B------:R-:W-:Y:S01]  /*8900*/  FMUL R39, R105, R39 ;  /* 0x0000002769277220 */ /* 0x000fe20000400000 */
[----:B------:R-:W-:Y:S01]  /*8910*/  F2FP.BF16.F32.PACK_AB R211, R47, R46 ;  /* 0x0000002e2fd3723e */ /* 0x000fe200000010ff */
[----:B------:R-:W-:Y:S01]  /*8920*/  FFMA R38, R107, R177, R38 ;  /* 0x000000b16b267223 */ /* 0x000fe20000000026 */
[----:B------:R-:W-:Y:S01]  /*8930*/  F2FP.BF16.F32.PACK_AB R33, R35, R34 ;  /* 0x000000222321723e */ /* 0x000fe200000010ff */
[----:B------:R-:W-:Y:S01]  /*8940*/  FFMA R39, R107, R180, R39 ;  /* 0x000000b46b277223 */ /* 0x000fe20000000027 */
[----:B------:R-:W-:Y:S01]  /*8950*/  F2FP.BF16.F32.PACK_AB R34, R37, R36 ;  /* 0x000000242522723e */ /* 0x000fe200000010ff */
[----:B------:R2:W-:Y:S01]  /*8960*/  STSM.16.M88.4 [R195+0x3a00], R208 ;  /* 0x003a00d0c3007844 */ /* 0x0005e20000000200 */
[C---:B------:R-:W-:Y:S01]  /*8970*/  FMUL R24, R105.reuse, R24 ;  /* 0x0000001869187220 */ /* 0x040fe20000400000 */
[----:B------:R-:W-:Y:S01]  /*8980*/  FMUL R25, R105, R25 ;  /* 0x0000001969197220 */ /* 0x000fe20000400000 */
[----:B------:R-:W-:Y:S01]  /*8990*/  F2FP.BF16.F32.PACK_AB R35, R39, R38 ;  /* 0x000000262723723e */ /* 0x000fe200000010ff */
[----:B------:R-:W-:Y:S01]  /*89a0*/  FMUL R26, R105, R26 ;  /* 0x0000001a691a7220 */ /* 0x000fe20000400000 */
[C---:B------:R-:W-:Y:S01]  /*89b0*/  FFMA R24, R107.reuse, R179, R24 ;  /* 0x000000b36b187223 */ /* 0x040fe20000000018 */
[----:B------:R-:W-:Y:S01]  /*89c0*/  FFMA R25, R107, R182, R25 ;  /* 0x000000b66b197223 */ /* 0x000fe20000000019 */
[----:B------:R-:W-:Y:S01]  /*89d0*/  FMUL R27, R105, R27 ;  /* 0x0000001b691b7220 */ /* 0x000fe20000400000 */
[----:B------:R2:W-:Y:S01]  /*89e0*/  STSM.16.M88.4 [R195+0x4200], R32 ;  /* 0x00420020c3007844 */ /* 0x0005e20000000200 */
[----:B------:R-:W-:Y:S01]  /*89f0*/  FFMA R26, R107, R181, R26 ;  /* 0x000000b56b1a7223 */ /* 0x000fe2000000001a */
[----:B------:R-:W-:Y:S01]  /*8a00*/  FMUL R28, R105, R28 ;  /* 0x0000001c691c7220 */ /* 0x000fe20000400000 */
[----:B------:R-:W-:Y:S01]  /*8a10*/  LOP3.LUT R186, R186, 0xffff0000, RZ, 0xc0, !PT ;  /* 0xffff0000baba7812 */ /* 0x000fe200078ec0ff */
[----:B------:R-:W-:Y:S01]  /*8a20*/  FFMA R27, R107, R184, R27 ;  /* 0x000000b86b1b7223 */ /* 0x000fe2000000001b */
[----:B------:R-:W-:Y:S01]  /*8a30*/  F2FP.BF16.F32.PACK_AB R24, R25, R24 ;  /* 0x000000181918723e */ /* 0x000fe200000010ff */
[----:B------:R-:W-:Y:S01]  /*8a40*/  FFMA R28, R107, R183, R28 ;  /* 0x000000b76b1c7223 */ /* 0x000fe2000000001c */
[C---:B------:R-:W-:Y:S01]  /*8a50*/  FMUL R29, R105.reuse, R29 ;  /* 0x0000001d691d7220 */ /* 0x040fe20000400000 */
[----:B------:R-:W-:Y:S01]  /*8a60*/  FMUL R30, R105, R30 ;  /* 0x0000001e691e7220 */ /* 0x000fe20000400000 */
[----:B------:R-:W-:Y:S01]  /*8a70*/  F2FP.BF16.F32.PACK_AB R25, R27, R26 ;  /* 0x0000001a1b19723e */ /* 0x000fe200000010ff */
[C---:B------:R-:W-:Y:S01]  /*8a80*/  FMUL R31, R105.reuse, R31 ;  /* 0x0000001f691f7220 */ /* 0x040fe20000400000 */
[----:B------:R-:W-:Y:S01]  /*8a90*/  FMUL R4, R105, R4 ;  /* 0x0000000469047220 */ /* 0x000fe20000400000 */
[----:B------:R-:W-:Y:S01]  /*8aa0*/  FFMA R29, R107, R186, R29 ;  /* 0x000000ba6b1d7223 */ /* 0x000fe2000000001d */
[----:B------:R-:W-:Y:S01]  /*8ab0*/  FMUL R5, R105, R5 ;  /* 0x0000000569057220 */ /* 0x000fe20000400000 */
[----:B------:R-:W-:Y:S01]  /*8ac0*/  FFMA R30, R107, R185, R30 ;  /* 0x000000b96b1e7223 */ /* 0x000fe2000000001e */
[----:B------:R-:W-:Y:S01]  /*8ad0*/  FMUL R6, R105, R6 ;  /* 0x0000000669067220 */ /* 0x000fe20000400000 */
[----:B------:R-:W-:Y:S01]  /*8ae0*/  FFMA R31, R107, R188, R31 ;  /* 0x000000bc6b1f7223 */ /* 0x000fe2000000001f */
[C---:B------:R-:W-:Y:S01]  /*8af0*/  SHF.L.U32 R191, R194.reuse, 0x10, RZ ;  /* 0x00000010c2bf7819 */ /* 0x040fe200000006ff */
[----:B------:R-:W-:Y:S01]  /*8b00*/  FMUL R7, R105, R7 ;  /* 0x0000000769077220 */ /* 0x000fe20000400000 */
[----:B------:R-:W-:Y:S01]  /*8b10*/  FFMA R4, R107, R187, R4 ;  /* 0x000000bb6b047223 */ /* 0x000fe20000000004 */
[----:B------:R-:W-:Y:S01]  /*8b20*/  LOP3.LUT R194, R194, 0xffff0000, RZ, 0xc0, !PT ;  /* 0xffff0000c2c27812 */ /* 0x000fe200078ec0ff */
[----:B------:R-:W-:Y:S01]  /*8b30*/  FMUL R8, R105, R8 ;  /* 0x0000000869087220 */ /* 0x000fe20000400000 */
[----:B------:R-:W-:Y:S01]  /*8b40*/  FFMA R5, R107, R190, R5 ;  /* 0x000000be6b057223 */ /* 0x000fe20000000005 */
[----:B------:R-:W-:Y:S01]  /*8b50*/  FMUL R9, R105, R9 ;  /* 0x0000000969097220 */ /* 0x000fe20000400000 */
[----:B------:R-:W-:Y:S01]  /*8b60*/  FFMA R6, R107, R189, R6 ;  /* 0x000000bd6b067223 */ /* 0x000fe20000000006 */
[----:B------:R-:W-:Y:S01]  /*8b70*/  FMUL R10, R105, R10 ;  /* 0x0000000a690a7220 */ /* 0x000fe20000400000 */
[----:B------:R-:W-:Y:S01]  /*8b80*/  FFMA R7, R107, R192, R7 ;  /* 0x000000c06b077223 */ /* 0x000fe20000000007 */
[----:B------:R-:W-:Y:S01]  /*8b90*/  FMUL R11, R105, R11 ;  /* 0x0000000b690b7220 */ /* 0x000fe20000400000 */
[C---:B------:R-:W-:Y:S01]  /*8ba0*/  FFMA R8, R107.reuse, R191, R8 ;  /* 0x000000bf6b087223 */ /* 0x040fe20000000008 */
[C---:B------:R-:W-:Y:S01]  /*8bb0*/  FFMA R9, R107.reuse, R194, R9 ;  /* 0x000000c26b097223 */ /* 0x040fe20000000009 */
[C---:B------:R-:W-:Y:S01]  /*8bc0*/  FFMA R10, R107.reuse, R193, R10 ;  /* 0x000000c16b0a7223 */ /* 0x040fe2000000000a */
[----:B------:R-:W-:Y:S01]  /*8bd0*/  FFMA R11, R107, R196, R11 ;  /* 0x000000c46b0b7223 */ /* 0x000fe2000000000b */
[----:B------:R-:W-:Y:S01]  /*8be0*/  F2FP.BF16.F32.PACK_AB R26, R29, R28 ;  /* 0x0000001c1d1a723e */ /* 0x000fe200000010ff */
[----:B------:R-:W-:Y:S01]  /*8bf0*/  UIADD3 UR7, UPT, UPT, UR45, 0x1, URZ ;  /* 0x000000012d077890 */ /* 0x000fe2000fffe0ff */
[----:B------:R-:W-:Y:S01]  /*8c00*/  F2FP.BF16.F32.PACK_AB R27, R31, R30 ;  /* 0x0000001e1f1b723e */ /* 0x000fe200000010ff */
[----:B------:R-:W-:Y:S01]  /*8c10*/  BSSY.RECONVERGENT B0, `(.L_x_118) ;  /* 0x0000047000007945 */ /* 0x000fe20003800200 */
[----:B------:R-:W-:Y:S02]  /*8c20*/  F2FP.BF16.F32.PACK_AB R4, R5, R4 ;  /* 0x000000040504723e */ /* 0x000fe400000010ff */
[----:B------:R-:W-:Y:S01]  /*8c30*/  F2FP.BF16.F32.PACK_AB R5, R7, R6 ;  /* 0x000000060705723e */ /* 0x000fe200000010ff */
[----:B------:R2:W-:Y:S01]  /*8c40*/  STSM.16.M88.4 [R195+0x4a00], R24 ;  /* 0x004a0018c3007844 */ /* 0x0005e20000000200 */
[----:B------:R-:W-:Y:S02]  /*8c50*/  F2FP.BF16.F32.PACK_AB R6, R9, R8 ;  /* 0x000000080906723e */ /* 0x000fe400000010ff */
[----:B------:R-:W-:Y:S05]  /*8c60*/  F2FP.BF16.F32.PACK_AB R7, R11, R10 ;  /* 0x0000000a0b07723e */ /* 0x000fea00000010ff */
[----:B------:R2:W-:Y:S01]  /*8c70*/  STSM.16.M88.4 [R195+0x5200], R4 ;  /* 0x00520004c3007844 */ /* 0x0005e20000000200 */
[----:B------:R-:W-:Y:S01]  /*8c80*/  @!PT LDS RZ, [RZ] ;  /* 0x00000000fffff984 */ /* 0x000fe20000000800 */
[----:B------:R-:W-:Y:S01]  /*8c90*/  @!PT LDS RZ, [RZ] ;  /* 0x00000000fffff984 */ /* 0x000fe20000000800 */
[----:B------:R-:W-:Y:S01]  /*8ca0*/  @!PT LDS RZ, [RZ] ;  /* 0x00000000fffff984 */ /* 0x000fe20000000800 */
[----:B------:R-:W-:Y:S01]  /*8cb0*/  @!PT LDS RZ, [RZ] ;  /* 0x00000000fffff984 */ /* 0x000fe20000000800 */
[----:B------:R1:W-:Y:S07]  /*8cc0*/  MEMBAR.ALL.CTA ;  /* 0x0000000000007992 */ /* 0x0003ee0000008000 */
[----:B-1----:R-:W1:Y:S02]  /*8cd0*/  FENCE.VIEW.ASYNC.S ;  /* 0x00000000000073c6 */ /* 0x002e640000000000 */
[----:B-1----:R-:W-:Y:S06]  /*8ce0*/  BAR.SYNC.DEFER_BLOCKING 0x1, 0x80 ;  /* 0x0042000000007b1d */ /* 0x002fec0000010000 */
[----:B------:R-:W-:Y:S05]  /*8cf0*/  @P0 BRA `(.L_x_119) ;  /* 0x0000000000e00947 */ /* 0x000fea0003800000 */
[----:B------:R-:W1:Y:S01]  /*8d00*/  LDCU.64 UR12, c[0x0][0x348] ;  /* 0x00006900ff0c77ac */ /* 0x000e620008000a00 */
[----:B------:R-:W-:Y:S02]  /*8d10*/  UIMAD UR6, UR45, 0x5800, UR46 ;  /* 0x000058002d0678a4 */ /* 0x000fe4000f8e022e */
[----:B------:R-:W-:Y:S02]  /*8d20*/  UIMAD UR9, UR56, 0xb0, URZ ;  /* 0x000000b0380978a4 */ /* 0x000fe4000f8e02ff */
[----:B------:R-:W-:Y:S02]  /*8d30*/  USHF.L.U32 UR10, UR47, 0x6, URZ ;  /* 0x000000062f0a7899 */ /* 0x000fe400080006ff */
[----:B------:R-:W-:Y:S01]  /*8d40*/  UIADD3 UR8, UPT, UPT, UR6, 0x200, URZ ;  /* 0x0000020006087890 */ /* 0x000fe2000fffe0ff */
[----:B------:R-:W-:Y:S01]  /*8d50*/  UMOV UR11, UR36 ;  /* 0x00000024000b7c82 */ /* 0x000fe20008000000 */
[----:B------:R-:W-:Y:S01]  /*8d60*/  UMOV UR15, UR36 ;  /* 0x00000024000f7c82 */ /* 0x000fe20008000000 */
[----:B------:R-:W-:Y:S02]  /*8d70*/  UIADD3 UR21, UPT, UPT, UR9, 0x20, URZ ;  /* 0x0000002009157890 */ /* 0x000fe4000fffe0ff */
[----:B------:R-:W-:Y:S01]  /*8d80*/  UMOV UR14, UR10 ;  /* 0x0000000a000e7c82 */ /* 0x000fe20008000000 */
[----:B------:R-:W-:Y:S02]  /*8d90*/  UIADD3 UR20, UPT, UPT, UR6, 0x1200, URZ ;  /* 0x0000120006147890 */ /* 0x000fe4000fffe0ff */
[----:B-1----:R-:W-:Y:S02]  /*8da0*/  UIADD3 UR4, UP0, UPT, UR12, 0x680, URZ ;  /* 0x000006800c047890 */ /* 0x002fe4000ff1e0ff */
[----:B------:R-:W-:Y:S02]  /*8db0*/  UIADD3 UR12, UPT, UPT, UR6, 0xa00, URZ ;  /* 0x00000a00060c7890 */ /* 0x000fe4000fffe0ff */
[----:B------:R-:W-:Y:S02]  /*8dc0*/  UIADD3.X UR5, UPT, UPT, URZ, UR13, URZ, UP0, !UPT ;  /* 0x0000000dff057290 */ /* 0x000fe400087fe4ff */
[----:B------:R-:W-:Y:S01]  /*8dd0*/  UIADD3 UR13, UPT, UPT, UR9, 0x10, URZ ;  /* 0x00000010090d7890 */ /* 0x000fe2000fffe0ff */
[----:B------:R-:W-:Y:S01]  /*8de0*/  UMOV UR23, UR36 ;  /* 0x0000002400177c82 */ /* 0x000fe20008000000 */
[----:B------:R-:W-:Y:S01]  /*8df0*/  UMOV UR22, UR10 ;  /* 0x0000000a00167c82 */ /* 0x000fe20008000000 */
[----:B------:R-:W-:Y:S02]  /*8e00*/  UIADD3 UR25, UPT, UPT, UR9, 0x30, URZ ;  /* 0x0000003009197890 */ /* 0x000fe4000fffe0ff */
[----:B------:R-:W-:Y:S02]  /*8e10*/  UIADD3 UR24, UPT, UPT, UR6, 0x1a00, URZ ;  /* 0x00001a0006187890 */ /* 0x000fe4000fffe0ff */
[----:B------:R1:W-:Y:S01]  /*8e20*/  UTMASTG.3D [UR8], [UR4] ;  /* 0x00000008040073b5 */ /* 0x0003e20008010000 */
[----:B------:R-:W-:Y:S01]  /*8e30*/  UMOV UR27, UR36 ;  /* 0x00000024001b7c82 */ /* 0x000fe20008000000 */
[----:B------:R-:W-:Y:S01]  /*8e40*/  UMOV UR26, UR10 ;  /* 0x0000000a001a7c82 */ /* 0x000fe20008000000 */
[----:B------:R-:W-:Y:S02]  /*8e50*/  UIADD3 UR29, UPT, UPT, UR9, 0x40, URZ ;  /* 0x00000040091d7890 */ /* 0x000fe4000fffe0ff */
[----:B------:R-:W-:Y:S01]  /*8e60*/  UIADD3 UR28, UPT, UPT, UR6, 0x2200, URZ ;  /* 0x00002200061c7890 */ /* 0x000fe2000fffe0ff */
[----:B------:R-:W-:Y:S01]  /*8e70*/  UMOV UR31, UR36 ;  /* 0x00000024001f7c82 */ /* 0x000fe20008000000 */
[----:B------:R3:W-:Y:S01]  /*8e80*/  UTMASTG.3D [UR12], [UR4] ;  /* 0x0000000c040073b5 */ /* 0x0007e20008010000 */
[----:B------:R-:W-:Y:S01]  /*8e90*/  UMOV UR30, UR10 ;  /* 0x0000000a001e7c82 */ /* 0x000fe20008000000 */
[----:B------:R-:W-:Y:S02]  /*8ea0*/  UIADD3 UR33, UPT, UPT, UR9, 0x50, URZ ;  /* 0x0000005009217890 */ /* 0x000fe4000fffe0ff */
[----:B------:R-:W-:Y:S01]  /*8eb0*/  UIADD3 UR32, UPT, UPT, UR6, 0x2a00, URZ ;  /* 0x00002a0006207890 */ /* 0x000fe2000fffe0ff */
[----:B------:R-:W-:Y:S01]  /*8ec0*/  UMOV UR35, UR36 ;  /* 0x0000002400237c82 */ /* 0x000fe20008000000 */
[----:B------:R-:W-:Y:S01]  /*8ed0*/  UMOV UR34, UR10 ;  /* 0x0000000a00227c82 */ /* 0x000fe20008000000 */
[----:B------:R4:W-:Y:S01]  /*8ee0*/  UTMASTG.3D [UR20], [UR4] ;  /* 0x00000014040073b5 */ /* 0x0009e20008010000 */
[----:B------:R-:W-:Y:S02]  /*8ef0*/  UIADD3 UR49, UPT, UPT, UR9, 0x60, URZ ;  /* 0x0000006009317890 */ /* 0x000fe4000fffe0ff */
[----:B------:R-:W-:Y:S01]  /*8f00*/  UIADD3 UR48, UPT, UPT, UR6, 0x3200, URZ ;  /* 0x0000320006307890 */ /* 0x000fe2000fffe0ff */
[----:B------:R-:W-:Y:S01]  /*8f10*/  UMOV UR51, UR36 ;  /* 0x0000002400337c82 */ /* 0x000fe20008000000 */
[----:B------:R-:W-:Y:S01]  /*8f20*/  UMOV UR50, UR10 ;  /* 0x0000000a00327c82 */ /* 0x000fe20008000000 */
[----:B------:R-:W-:Y:S01]  /*8f30*/  UIADD3 UR53, UPT, UPT, UR9, 0x70, URZ ;  /* 0x0000007009357890 */ /* 0x000fe2000fffe0ff */
[----:B------:R4:W-:Y:S01]  /*8f40*/  UTMASTG.3D [UR24], [UR4] ;  /* 0x00000018040073b5 */ /* 0x0009e20008010000 */
[----:B------:R-:W-:Y:S01]  /*8f50*/  UIADD3 UR52, UPT, UPT, UR6, 0x3a00, URZ ;  /* 0x00003a0006347890 */ /* 0x000fe2000fffe0ff */
[----:B------:R-:W-:Y:S01]  /*8f60*/  UMOV UR55, UR36 ;  /* 0x0000002400377c82 */ /* 0x000fe20008000000 */
[----:B------:R-:W-:Y:S01]  /*8f70*/  UMOV UR54, UR10 ;  /* 0x0000000a00367c82 */ /* 0x000fe20008000000 */
[----:B------:R-:W-:Y:S02]  /*8f80*/  UIADD3 UR17, UPT, UPT, UR9, 0x80, URZ ;  /* 0x0000008009117890 */ /* 0x000fe4000fffe0ff */
[----:B------:R-:W-:Y:S01]  /*8f90*/  UIADD3 UR16, UPT, UPT, UR6, 0x4200, URZ ;  /* 0x0000420006107890 */ /* 0x000fe2000fffe0ff */
[----:B------:R4:W-:Y:S01]  /*8fa0*/  UTMASTG.3D [UR28], [UR4] ;  /* 0x0000001c040073b5 */ /* 0x0009e20008010000 */
[----:B------:R-:W-:Y:S01]  /*8fb0*/  UMOV UR19, UR36 ;  /* 0x0000002400137c82 */ /* 0x000fe20008000000 */
[----:B------:R-:W-:Y:S01]  /*8fc0*/  UMOV UR18, UR10 ;  /* 0x0000000a00127c82 */ /* 0x000fe20008000000 */
[----:B-1----:R-:W-:Y:S01]  /*8fd0*/  UIADD3 UR8, UPT, UPT, UR6, 0x5200, URZ ;  /* 0x0000520006087890 */ /* 0x002fe2000fffe0ff */
[----:B------:R4:W-:Y:S01]  /*8fe0*/  UTMASTG.3D [UR32], [UR4] ;  /* 0x00000020040073b5 */ /* 0x0009e20008010000 */
[----:B---3--:R-:W-:Y:S02]  /*8ff0*/  UIADD3 UR13, UPT, UPT, UR9, 0x90, URZ ;  /* 0x00000090090d7890 */ /* 0x008fe4000fffe0ff */
[----:B------:R-:W-:Y:S02]  /*9000*/  UIADD3 UR12, UPT, UPT, UR6, 0x4a00, URZ ;  /* 0x00004a00060c7890 */ /* 0x000fe4000fffe0ff */
[----:B------:R-:W-:Y:S01]  /*9010*/  UIADD3 UR9, UPT, UPT, UR9, 0xa0, URZ ;  /* 0x000000a009097890 */ /* 0x000fe2000fffe0ff */
[----:B------:R4:W-:Y:S01]  /*9020*/  UTMASTG.3D [UR48], [UR4] ;  /* 0x00000030040073b5 */ /* 0x0009e20008010000 */
[----:B------:R4:W-:Y:S01]  /*9030*/  UTMASTG.3D [UR52], [UR4] ;  /* 0x00000034040073b5 */ /* 0x0009e20008010000 */
[----:B------:R4:W-:Y:S04]  /*9040*/  UTMASTG.3D [UR16], [UR4] ;  /* 0x00000010040073b5 */ /* 0x0009e80008010000 */
[----:B------:R4:W-:Y:S02]  /*9050*/  UTMASTG.3D [UR12], [UR4] ;  /* 0x0000000c040073b5 */ /* 0x0009e40008010000 */
[----:B------:R4:W-:Y:S02]  /*9060*/  UTMASTG.3D [UR8], [UR4] ;  /* 0x00000008040073b5 */ /* 0x0009e40008010000 */
[----:B----4-:R0:W-:Y:S02]  /*9070*/  UTMACMDFLUSH ;  /* 0x00000000000079b7 */ /* 0x0101e40000000000 */
.L_x_119:
[----:B------:R-:W-:Y:S05]  /*9080*/  BSYNC.RECONVERGENT B0 ;  /* 0x0000000000007941 */ /* 0x000fea0003800200 */
.L_x_118:
[----:B------:R-:W-:Y:S04]  /*9090*/  BSSY.RECONVERGENT B0, `(.L_x_120) ;  /* 0x0000003000007945 */ /* 0x000fe80003800200 */
[----:B------:R-:W-:Y:S05]  /*90a0*/  @P0 BRA `(.L_x_121) ;  /* 0x0000000000040947 */ /* 0x000fea0003800000 */
[----:B------:R-:W-:Y:S04]  /*90b0*/  DEPBAR.LE SB0, 0x0 ;  /* 0x000080000000791a */ /* 0x000fe80000000000 */
.L_x_121:
[----:B------:R-:W-:Y:S05]  /*90c0*/  BSYNC.RECONVERGENT B0 ;  /* 0x0000000000007941 */ /* 0x000fea0003800200 */
.L_x_120:
[----:B------:R-:W-:Y:S01]  /*90d0*/  BAR.SYNC.DEFER_BLOCKING 0x1, 0x80 ;  /* 0x0042000000007b1d */ /* 0x000fe20000010000 */
[----:B------:R-:W-:Y:S01]  /*90e0*/  UIADD3 UR57, UPT, UPT, UR57, 0x1, URZ ;  /* 0x0000000139397890 */ /* 0x000fe2000fffe0ff */
[----:B------:R-:W-:Y:S03]  /*90f0*/  IADD3 R104, PT, PT, R104, 0x1, RZ ;  /* 0x0000000168687810 */ /* 0x000fe60007ffe0ff */
[----:B------:R-:W-:Y:S09]  /*9100*/  UISETP.NE.AND UP0, UPT, UR57, URZ, UPT ;  /* 0x000000ff3900728c */ /* 0x000ff2000bf05270 */
[----:B------:R-:W-:Y:S05]  /*9110*/  BRA.U !UP0, `(.L_x_122) ;  /* 0x0000000108287547 */ /* 0x000fea000b800000 */
[----:B------:R-:W-:Y:S01]  /*9120*/  ISETP.NE.AND P0, PT, R229, RZ, PT ;  /* 0x000000ffe500720c */ /* 0x000fe20003f05270 */
[----:B------:R-:W1:Y:S11]  /*9130*/  S2R R0, SR_CgaCtaId ;  /* 0x0000000000007919 */ /* 0x000e760000008800 */
[----:B------:R-:W-:Y:S01]  /*9140*/  @!UPT UIADD3 URZ, UPT, UPT, URZ, URZ, URZ ;  /* 0x000000fffffff290 */ /* 0x000fe2000fffe0ff */
[C---:B------:R-:W-:Y:S01]  /*9150*/  @P0 LEA R3, R222.reuse, UR46, 0x3 ;  /* 0x0000002ede030c11 */ /* 0x040fe2000f8e18ff */
[----:B------:R-:W-:Y:S04]  /*9160*/  VIADD R222, R222, 0x1 ;  /* 0x00000001dede7836 */ /* 0x000fe80000000000 */
[----:B------:R-:W-:Y:S05]  /*9170*/  @P0 VIADD R3, R3, 0xd0 ;  /* 0x000000d003030836 */ /* 0x000fea0000000000 */
[----:B-1----:R-:W-:Y:S04]  /*9180*/  @P0 PRMT R0, R0, 0x654, R3 ;  /* 0x0000065400000816 */ /* 0x002fe80000000003 */
[----:B------:R1:W-:Y:S01]  /*9190*/  @P0 SYNCS.ARRIVE.TRANS64.RED.A1T0 RZ, [R0+URZ], RZ ;  /* 0x000000ff00ff09a7 */ /* 0x0003e200081004ff */
[C---:B------:R-:W-:Y:S04]  /*91a0*/  ISETP.NE.AND P0, PT, R222.reuse, 0x2, PT ;  /* 0x00000002de00780c */ /* 0x040fe80003f05270 */
[----:B------:R-:W-:Y:S09]  /*91b0*/  SEL R222, R222, RZ, P0 ;  /* 0x000000ffdede7207 */ /* 0x000ff20000000000 */
.L_x_122:
[----:B------:R-:W-:Y:S01]  /*91c0*/  R2UR UR6, R228 ;  /* 0x00000000e40672ca */ /* 0x000fe200000e0000 */
[----:B------:R-:W-:Y:S01]  /*91d0*/  UISETP.NE.AND UP0, UPT, UR7, 0x2, UPT ;  /* 0x000000020700788c */ /* 0x000fe2000bf05270 */
[----:B------:R-:W-:Y:S02]  /*91e0*/  R2UR UR4, R219 ;  /* 0x00000000db0472ca */ /* 0x000fe400000e0000 */
[----:B------:R-:W-:Y:S01]  /*91f0*/  R2UR UR5, R218 ;  /* 0x00000000da0572ca */ /* 0x000fe200000e0000 */
[----:B------:R-:W-:Y:S01]  /*9200*/  USEL UR45, UR7, URZ, UP0 ;  /* 0x000000ff072d7287 */ /* 0x000fe20008000000 */
[----:B------:R-:W-:Y:S02]  /*9210*/  R2UR UR36, R227 ;  /* 0x00000000e32472ca */ /* 0x000fe400000e0000 */
[----:B------:R-:W-:Y:S02]  /*9220*/  ISETP.NE.AND P0, PT, R221, 0x2, PT ;  /* 0x00000002dd00780c */ /* 0x000fe40003f05270 */
[----:B------:R-:W-:Y:S02]  /*9230*/  ISETP.NE.AND P1, PT, R104, 0x4, PT ;  /* 0x000000046800780c */ /* 0x000fe40003f25270 */
[----:B-1----:R-:W-:Y:S01]  /*9240*/  SEL R0, RZ, 0x1, P0 ;  /* 0x00000001ff007807 */ /* 0x002fe20000000000 */
[----:B------:R-:W-:Y:S01]  /*9250*/  UISETP.NE.AND UP1, UPT, UR6, URZ, UPT ;  /* 0x000000ff0600728c */ /* 0x000fe2000bf25270 */
[----:B------:R-:W-:Y:S01]  /*9260*/  SEL R3, RZ, 0x1, P1 ;  /* 0x00000001ff037807 */ /* 0x000fe20000800000 */
[----:B------:R-:W-:Y:S01]  /*9270*/  UIADD3 UR47, UPT, UPT, UR38, UR4, URZ ;  /* 0x00000004262f7290 */ /* 0x000fe2000fffe0ff */
[----:B------:R-:W-:Y:S01]  /*9280*/  LOP3.LUT R223, R223, R0, RZ, 0x3c, !PT ;  /* 0x00000000dfdf7212 */ /* 0x000fe200078e3cff */
[----:B------:R-:W-:Y:S01]  /*9290*/  USEL UR4, URZ, 0x1, UP0 ;  /* 0x00000001ff047887 */ /* 0x000fe20008000000 */
[----:B------:R-:W-:Y:S01]  /*92a0*/  LOP3.LUT R224, R224, R3, RZ, 0x3c, !PT ;  /* 0x00000003e0e07212 */ /* 0x000fe200078e3cff */
[----:B------:R-:W-:Y:S01]  /*92b0*/  UIADD3 UR56, UPT, UPT, UR37, UR5, URZ ;  /* 0x0000000525387290 */ /* 0x000fe2000fffe0ff */
[----:B------:R-:W-:Y:S02]  /*92c0*/  SEL R221, R221, RZ, P0 ;  /* 0x000000ffdddd7207 */ /* 0x000fe40000000000 */
[----:B------:R-:W-:Y:S02]  /*92d0*/  SEL R104, R104, RZ, P1 ;  /* 0x000000ff68687207 */ /* 0x000fe40000800000 */
[----:B------:R-:W-:Y:S01]  /*92e0*/  LOP3.LUT R225, R225, UR4, RZ, 0x3c, !PT ;  /* 0x00000004e1e17c12 */ /* 0x000fe2000f8e3cff */
[----:B------:R-:W-:Y:S06]  /*92f0*/  BRA.U UP1, `(.L_x_123) ;  /* 0xffffffc101e07547 */ /* 0x000fec000b83ffff */
[----:B------:R-:W-:-:S13]  /*9300*/  R2UR UR4, R220 ;  /* 0x00000000dc0472ca */ /* 0x000fda00000e0000 */
[----:B------:R-:W-:-:S09]  /*9310*/  UISETP.NE.AND UP0, UPT, UR4, URZ, UPT ;  /* 0x000000ff0400728c */ /* 0x000fd2000bf05270 */
[----:B------:R-:W-:Y:S05]  /*9320*/  BRA.U !UP0, `(.L_x_124) ;  /* 0x0000000108487547 */ /* 0x000fea000b800000 */
[----:B------:R-:W1:Y:S02]  /*9330*/  LDCU.64 UR4, c[0x0][0x890] ;  /* 0x00011200ff0477ac */ /* 0x000e640008000a00 */
[----:B-1----:R-:W-:-:S04]  /*9340*/  UISETP.NE.U32.AND UP0, UPT, UR4, URZ, UPT ;  /* 0x000000ff0400728c */ /* 0x002fc8000bf05070 */
[----:B------:R-:W-:-:S09]  /*9350*/  UISETP.NE.AND.EX UP0, UPT, UR5, URZ, UPT, UP0 ;  /* 0x000000ff0500728c */ /* 0x000fd2000bf05300 */
[----:B------:R-:W-:Y:S05]  /*9360*/  BRA.U UP0, `(.L_x_125) ;  /* 0x00000001000c7547 */ /* 0x000fea000b800000 */
[----:B------:R-:W-:-:S13]  /*9370*/  FSETP.NEU.AND P0, PT, R107, RZ, PT ;  /* 0x000000ff6b00720b */ /* 0x000fda0003f0d000 */
[----:B------:R-:W-:Y:S05]  /*9380*/  @!P0 EXIT ;  /* 0x000000000000894d */ /* 0x000fea0003800000 */
[----:B------:R-:W-:Y:S05]  /*9390*/  BRA `(.L_x_124) ;  /* 0x00000000002c7947 */ /* 0x000fea0003800000 */
.L_x_125:
[----:B------:R-:W-:Y:S01]  /*93a0*/  LOP3.LUT P0, RZ, R206, 0xff, RZ, 0xc0, !PT ;  /* 0x000000ffceff7812 */ /* 0x000fe2000780c0ff */
[----:B------:R-:W-:-:S12]  /*93b0*/  BSSY.RECONVERGENT B0, `(.L_x_124) ;  /* 0x0000009000007945 */ /* 0x000fd80003800200 */
[----:B------:R-:W-:Y:S05]  /*93c0*/  @P0 BRA `(.L_x_126) ;  /* 0x0000000000140947 */ /* 0x000fea0003800000 */
[----:B------:R-:W1:Y:S02]  /*93d0*/  LDCU.64 UR4, c[0x0][0x888] ;  /* 0x00011100ff0477ac */ /* 0x000e640008000a00 */
[----:B-1----:R-:W-:-:S04]  /*93e0*/  ISETP.NE.U32.AND P0, PT, RZ, UR4, PT ;  /* 0x00000004ff007c0c */ /* 0x002fc8000bf05070 */
[----:B------:R-:W-:-:S13]  /*93f0*/  ISETP.NE.AND.EX P0, PT, RZ, UR5, PT, P0 ;  /* 0x00000005ff007c0c */ /* 0x000fda000bf05300 */
[----:B------:R-:W-:Y:S05]  /*9400*/  @!P0 EXIT ;  /* 0x000000000000894d */ /* 0x000fea0003800000 */
[----:B------:R-:W-:Y:S05]  /*9410*/  BRA `(.L_x_127) ;  /* 0x0000000000087947 */ /* 0x000fea0003800000 */
.L_x_126:
[----:B------:R-:W-:-:S13]  /*9420*/  FSETP.NEU.AND P0, PT, R107, RZ, PT ;  /* 0x000000ff6b00720b */ /* 0x000fda0003f0d000 */
[----:B------:R-:W-:Y:S05]  /*9430*/  @!P0 EXIT ;  /* 0x000000000000894d */ /* 0x000fea0003800000 */
.L_x_127:
[----:B------:R-:W-:Y:S05]  /*9440*/  BSYNC.RECONVERGENT B0 ;  /* 0x0000000000007941 */ /* 0x000fea0003800200 */
.L_x_124:
[----:B------:R-:W-:-:S04]  /*9450*/  DEPBAR.LE SB0, 0x0 ;  /* 0x000080000000791a */ /* 0x000fc80000000000 */
[----:B------:R-:W-:Y:S05]  /*9460*/  EXIT ;  /* 0x000000000000794d */ /* 0x000fea0003800000 */
.L_x_25:
[----:B-1----:R1:W2:Y:S02]  /*9470*/  SYNCS.PHASECHK.TRANS64.TRYWAIT P0, [R0+URZ+0x160], R3 ;  /* 0x00016003000075a7 */ /* 0x0022a400080011ff */
[----:B--2---:R-:W-:Y:S05]  /*9480*/  @!P0 NANOSLEEP.SYNCS 0x989680 ;  /* 0x009896800000895d */ /* 0x004fea0003900000 */
[----:B------:R-:W2:Y:S02]  /*9490*/  @!P0 SYNCS.PHASECHK.TRANS64 P0, [R0+URZ+0x160], R3 ;  /* 0x00016003000085a7 */ /* 0x000ea400080010ff */
[----:B--2---:R-:W-:Y:S05]  /*94a0*/  @!P0 BRA `(.L_x_25) ;  /* 0xfffffffc00f08947 */ /* 0x004fea000383ffff */
[----:B------:R-:W-:Y:S05]  /*94b0*/  BRA `(.L_x_128) ;  /* 0xffffff8400487947 */ /* 0x000fea000383ffff */
.L_x_28:
[----:B-1----:R-:W-:Y:S07]  /*94c0*/  MOV R0, UR33 ;  /* 0x0000002100007c02 */ /* 0x002fee0008000f00 */
.L_x_129:
[----:B-1----:R1:W2:Y:S02]  /*94d0*/  SYNCS.PHASECHK.TRANS64.TRYWAIT P0, [R0+URZ+0x60], R3 ;  /* 0x00006003000075a7 */ /* 0x0022a400080011ff */
[----:B--2---:R-:W-:Y:S05]  /*94e0*/  @!P0 NANOSLEEP.SYNCS 0x989680 ;  /* 0x009896800000895d */ /* 0x004fea0003900000 */
[----:B------:R-:W2:Y:S02]  /*94f0*/  @!P0 SYNCS.PHASECHK.TRANS64 P0, [R0+URZ+0x60], R3 ;  /* 0x00006003000085a7 */ /* 0x000ea400080010ff */
[----:B--2---:R-:W-:Y:S05]  /*9500*/  @!P0 BRA `(.L_x_129) ;  /* 0xfffffffc00f08947 */ /* 0x004fea000383ffff */
[----:B------:R-:W-:Y:S05]  /*9510*/  BRA `(.L_x_27) ;  /* 0xffffff8400887947 */ /* 0x000fea000383ffff */
.L_x_35:
[----:B-1----:R-:W-:Y:S07]  /*9520*/  MOV R0, UR9 ;  /* 0x0000000900007c02 */ /* 0x002fee0008000f00 */
.L_x_130:
[----:B-1----:R1:W2:Y:S02]  /*9530*/  SYNCS.PHASECHK.TRANS64.TRYWAIT P0, [R0+URZ+0x60], R3 ;  /* 0x00006003000075a7 */ /* 0x0022a400080011ff */
[----:B--2---:R-:W-:Y:S05]  /*9540*/  @!P0 NANOSLEEP.SYNCS 0x989680 ;  /* 0x009896800000895d */ /* 0x004fea0003900000 */
[----:B------:R-:W2:Y:S02]  /*9550*/  @!P0 SYNCS.PHASECHK.TRANS64 P0, [R0+URZ+0x60], R3 ;  /* 0x00006003000085a7 */ /* 0x000ea400080010ff */
[----:B--2---:R-:W-:Y:S05]  /*9560*/  @!P0 BRA `(.L_x_130) ;  /* 0xfffffffc00f08947 */ /* 0x004fea000383ffff */
[----:B------:R-:W-:Y:S05]  /*9570*/  BRA `(.L_x_34) ;  /* 0xffffff8800487947 */ /* 0x000fea000383ffff */
.L_x_40:
[----:B-1----:R1:W2:Y:S02]  /*9580*/  SYNCS.PHASECHK.TRANS64.TRYWAIT P0, [R3+URZ+0xf0], R0 ;  /* 0x0000f000030075a7 */ /* 0x0022a400080011ff */
[----:B--2---:R-:W-:Y:S05]  /*9590*/  @!P0 NANOSLEEP.SYNCS 0x989680 ;  /* 0x009896800000895d */ /* 0x004fea0003900000 */
[----:B------:R-:W2:Y:S02]  /*95a0*/  @!P0 SYNCS.PHASECHK.TRANS64 P0, [R3+URZ+0xf0], R0 ;  /* 0x0000f000030085a7 */ /* 0x000ea400080010ff */
[----:B--2---:R-:W-:Y:S05]  /*95b0*/  @!P0 BRA `(.L_x_40) ;  /* 0xfffffffc00f08947 */ /* 0x004fea000383ffff */
[----:B------:R-:W-:Y:S05]  /*95c0*/  BRA `(.L_x_131) ;  /* 0xffffff8800e87947 */ /* 0x000fea000383ffff */
.L_x_44:
[----:B-1----:R-:W-:-:S07]  /*95d0*/  MOV R0, UR4 ;  /* 0x0000000400007c02 */ /* 0x002fce0008000f00 */
.L_x_132:
[----:B-1----:R1:W2:Y:S02]  /*95e0*/  SYNCS.PHASECHK.TRANS64.TRYWAIT P0, [R0+URZ], R3 ;  /* 0x00000003000075a7 */ /* 0x0022a400080011ff */
[----:B--2---:R-:W-:Y:S05]  /*95f0*/  @!P0 NANOSLEEP.SYNCS 0x989680 ;  /* 0x009896800000895d */ /* 0x004fea0003900000 */
[----:B------:R-:W2:Y:S02]  /*9600*/  @!P0 SYNCS.PHASECHK.TRANS64 P0, [R0+URZ], R3 ;  /* 0x00000003000085a7 */ /* 0x000ea400080010ff */
[----:B--2---:R-:W-:Y:S05]  /*9610*/  @!P0 BRA `(.L_x_132) ;  /* 0xfffffffc00f08947 */ /* 0x004fea000383ffff */
[----:B------:R-:W-:Y:S05]  /*9620*/  BRA `(.L_x_133) ;  /* 0xffffff9000947947 */ /* 0x000fea000383ffff */
.L_x_45:
[----:B------:R-:W-:-:S07]  /*9630*/  MOV R0, UR5 ;  /* 0x0000000500007c02 */ /* 0x000fce0008000f00 */
.L_x_134:
[----:B-1----:R1:W2:Y:S02]  /*9640*/  SYNCS.PHASECHK.TRANS64.TRYWAIT P0, [R0+URZ], R3 ;  /* 0x00000003000075a7 */ /* 0x0022a400080011ff */
[----:B--2---:R-:W-:Y:S05]  /*9650*/  @!P0 NANOSLEEP.SYNCS 0x989680 ;  /* 0x009896800000895d */ /* 0x004fea0003900000 */
[----:B------:R-:W2:Y:S02]  /*9660*/  @!P0 SYNCS.PHASECHK.TRANS64 P0, [R0+URZ], R3 ;  /* 0x00000003000085a7 */ /* 0x000ea400080010ff */
[----:B--2---:R-:W-:Y:S05]  /*9670*/  @!P0 BRA `(.L_x_134) ;  /* 0xfffffffc00f08947 */ /* 0x004fea000383ffff */
[----:B------:R-:W-:Y:S05]  /*9680*/  BRA `(.L_x_135) ;  /* 0xffffff9000a07947 */ /* 0x000fea000383ffff */
.L_x_46:
[----:B------:R-:W-:-:S07]  /*9690*/  MOV R0, UR5 ;  /* 0x0000000500007c02 */ /* 0x000fce0008000f00 */
.L_x_136:
[----:B-1----:R1:W2:Y:S02]  /*96a0*/  SYNCS.PHASECHK.TRANS64.TRYWAIT P0, [R0+URZ], R3 ;  /* 0x00000003000075a7 */ /* 0x0022a400080011ff */
[----:B--2---:R-:W-:Y:S05]  /*96b0*/  @!P0 NANOSLEEP.SYNCS 0x989680 ;  /* 0x009896800000895d */ /* 0x004fea0003900000 */
[----:B------:R-:W2:Y:S02]  /*96c0*/  @!P0 SYNCS.PHASECHK.TRANS64 P0, [R0+URZ], R3 ;  /* 0x00000003000085a7 */ /* 0x000ea400080010ff */
[----:B--2---:R-:W-:Y:S05]  /*96d0*/  @!P0 BRA `(.L_x_136) ;  /* 0xfffffffc00f08947 */ /* 0x004fea000383ffff */
[----:B------:R-:W-:Y:S05]  /*96e0*/  BRA `(.L_x_137) ;  /* 0xffffff9000ac7947 */ /* 0x000fea000383ffff */
.L_x_47:
[----:B------:R-:W-:-:S07]  /*96f0*/  MOV R0, UR5 ;  /* 0x0000000500007c02 */ /* 0x000fce0008000f00 */
.L_x_138:
[----:B-1----:R1:W2:Y:S02]  /*9700*/  SYNCS.PHASECHK.TRANS64.TRYWAIT P0, [R0+URZ], R3 ;  /* 0x00000003000075a7 */ /* 0x0022a400080011ff */
[----:B--2---:R-:W-:Y:S05]  /*9710*/  @!P0 NANOSLEEP.SYNCS 0x989680 ;  /* 0x009896800000895d */ /* 0x004fea0003900000 */
[----:B------:R-:W2:Y:S02]  /*9720*/  @!P0 SYNCS.PHASECHK.TRANS64 P0, [R0+URZ], R3 ;  /* 0x00000003000085a7 */ /* 0x000ea400080010ff */
[----:B--2---:R-:W-:Y:S05]  /*9730*/  @!P0 BRA `(.L_x_138) ;  /* 0xfffffffc00f08947 */ /* 0x004fea000383ffff */
[----:B------:R-:W-:Y:S05]  /*9740*/  BRA `(.L_x_139) ;  /* 0xffffff9000b87947 */ /* 0x000fea000383ffff */
.L_x_48:
[----:B------:R-:W-:-:S07]  /*9750*/  MOV R0, UR5 ;  /* 0x0000000500007c02 */ /* 0x000fce0008000f00 */
.L_x_140:
[----:B-1----:R1:W2:Y:S02]  /*9760*/  SYNCS.PHASECHK.TRANS64.TRYWAIT P0, [R0+URZ], R3 ;  /* 0x00000003000075a7 */ /* 0x0022a400080011ff */
[----:B--2---:R-:W-:Y:S05]  /*9770*/  @!P0 NANOSLEEP.SYNCS 0x989680 ;  /* 0x009896800000895d */ /* 0x004fea0003900000 */
[----:B------:R-:W2:Y:S02]  /*9780*/  @!P0 SYNCS.PHASECHK.TRANS64 P0, [R0+URZ], R3 ;  /* 0x00000003000085a7 */ /* 0x000ea400080010ff */
[----:B--2---:R-:W-:Y:S05]  /*9790*/  @!P0 BRA `(.L_x_140) ;  /* 0xfffffffc00f08947 */ /* 0x004fea000383ffff */
[----:B------:R-:W-:Y:S05]  /*97a0*/  BRA `(.L_x_141) ;  /* 0xffffff9000c47947 */ /* 0x000fea000383ffff */
.L_x_49:
[----:B------:R-:W-:-:S07]  /*97b0*/  MOV R0, UR5 ;  /* 0x0000000500007c02 */ /* 0x000fce0008000f00 */
.L_x_142:
[----:B-1----:R1:W2:Y:S02]  /*97c0*/  SYNCS.PHASECHK.TRANS64.TRYWAIT P0, [R0+URZ], R3 ;  /* 0x00000003000075a7 */ /* 0x0022a400080011ff */
[----:B--2---:R-:W-:Y:S05]  /*97d0*/  @!P0 NANOSLEEP.SYNCS 0x989680 ;  /* 0x009896800000895d */ /* 0x004fea0003900000 */
[----:B------:R-:W2:Y:S02]  /*97e0*/  @!P0 SYNCS.PHASECHK.TRANS64 P0, [R0+URZ], R3 ;  /* 0x00000003000085a7 */ /* 0x000ea400080010ff */
[----:B--2---:R-:W-:Y:S05]  /*97f0*/  @!P0 BRA `(.L_x_142) ;  /* 0xfffffffc00f08947 */ /* 0x004fea000383ffff */
[----:B------:R-:W-:Y:S05]  /*9800*/  BRA `(.L_x_143) ;  /* 0xffffff9000d07947 */ /* 0x000fea000383ffff */
.L_x_50:
[----:B------:R-:W-:-:S07]  /*9810*/  MOV R0, UR5 ;  /* 0x0000000500007c02 */ /* 0x000fce0008000f00 */
.L_x_144:
[----:B-1----:R1:W2:Y:S02]  /*9820*/  SYNCS.PHASECHK.TRANS64.TRYWAIT P0, [R0+URZ], R3 ;  /* 0x00000003000075a7 */ /* 0x0022a400080011ff */
[----:B--2---:R-:W-:Y:S05]  /*9830*/  @!P0 NANOSLEEP.SYNCS 0x989680 ;  /* 0x009896800000895d */ /* 0x004fea0003900000 */
[----:B------:R-:W2:Y:S02]  /*9840*/  @!P0 SYNCS.PHASECHK.TRANS64 P0, [R0+URZ], R3 ;  /* 0x00000003000085a7 */ /* 0x000ea400080010ff */
[----:B--2---:R-:W-:Y:S05]  /*9850*/  @!P0 BRA `(.L_x_144) ;  /* 0xfffffffc00f08947 */ /* 0x004fea000383ffff */
[----:B------:R-:W-:Y:S05]  /*9860*/  BRA `(.L_x_145) ;  /* 0xffffff9000dc7947 */ /* 0x000fea000383ffff */
.L_x_51:
[----:B------:R-:W-:-:S07]  /*9870*/  MOV R0, UR5 ;  /* 0x0000000500007c02 */ /* 0x000fce0008000f00 */
.L_x_146:
[----:B-1----:R1:W2:Y:S02]  /*9880*/  SYNCS.PHASECHK.TRANS64.TRYWAIT P0, [R0+URZ], R3 ;  /* 0x00000003000075a7 */ /* 0x0022a400080011ff */
[----:B--2---:R-:W-:Y:S05]  /*9890*/  @!P0 NANOSLEEP.SYNCS 0x989680 ;  /* 0x009896800000895d */ /* 0x004fea0003900000 */
[----:B------:R-:W2:Y:S02]  /*98a0*/  @!P0 SYNCS.PHASECHK.TRANS64 P0, [R0+URZ], R3 ;  /* 0x00000003000085a7 */ /* 0x000ea400080010ff */
[----:B--2---:R-:W-:Y:S05]  /*98b0*/  @!P0 BRA `(.L_x_146) ;  /* 0xfffffffc00f08947 */ /* 0x004fea000383ffff */
[----:B------:R-:W-:Y:S05]  /*98c0*/  BRA `(.L_x_147) ;  /* 0xffffff9000e87947 */ /* 0x000fea000383ffff */
.L_x_52:
[----:B------:R-:W-:-:S07]  /*98d0*/  MOV R0, UR5 ;  /* 0x0000000500007c02 */ /* 0x000fce0008000f00 */
.L_x_148:
[----:B-1----:R1:W2:Y:S02]  /*98e0*/  SYNCS.PHASECHK.TRANS64.TRYWAIT P0, [R0+URZ], R3 ;  /* 0x00000003000075a7 */ /* 0x0022a400080011ff */
[----:B--2---:R-:W-:Y:S05]  /*98f0*/  @!P0 NANOSLEEP.SYNCS 0x989680 ;  /* 0x009896800000895d */ /* 0x004fea0003900000 */
[----:B------:R-:W2:Y:S02]  /*9900*/  @!P0 SYNCS.PHASECHK.TRANS64 P0, [R0+URZ], R3 ;  /* 0x00000003000085a7 */ /* 0x000ea400080010ff */
[----:B--2---:R-:W-:Y:S05]  /*9910*/  @!P0 BRA `(.L_x_148) ;  /* 0xfffffffc00f08947 */ /* 0x004fea000383ffff */
[----:B------:R-:W-:Y:S05]  /*9920*/  BRA `(.L_x_149) ;  /* 0xffffff9000f47947 */ /* 0x000fea000383ffff */
.L_x_53:
[----:B------:R-:W-:-:S07]  /*9930*/  MOV R0, UR5 ;  /* 0x0000000500007c02 */ /* 0x000fce0008000f00 */
.L_x_150:
[----:B-1----:R1:W2:Y:S02]  /*9940*/  SYNCS.PHASECHK.TRANS64.TRYWAIT P0, [R0+URZ], R3 ;  /* 0x00000003000075a7 */ /* 0x0022a400080011ff */
[----:B--2---:R-:W-:Y:S05]  /*9950*/  @!P0 NANOSLEEP.SYNCS 0x989680 ;  /* 0x009896800000895d */ /* 0x004fea0003900000 */
[----:B------:R-:W2:Y:S02]  /*9960*/  @!P0 SYNCS.PHASECHK.TRANS64 P0, [R0+URZ], R3 ;  /* 0x00000003000085a7 */ /* 0x000ea400080010ff */
[----:B--2---:R-:W-:Y:S05]  /*9970*/  @!P0 BRA `(.L_x_150) ;  /* 0xfffffffc00f08947 */ /* 0x004fea000383ffff */
[----:B------:R-:W-:Y:S05]  /*9980*/  BRA `(.L_x_151) ;  /* 0xffffff9400007947 */ /* 0x000fea000383ffff */
.L_x_54:
[----:B------:R-:W-:-:S07]  /*9990*/  MOV R0, UR5 ;  /* 0x0000000500007c02 */ /* 0x000fce0008000f00 */
.L_x_152:
[----:B-1----:R1:W2:Y:S02]  /*99a0*/  SYNCS.PHASECHK.TRANS64.TRYWAIT P0, [R0+URZ], R3 ;  /* 0x00000003000075a7 */ /* 0x0022a400080011ff */
[----:B--2---:R-:W-:Y:S05]  /*99b0*/  @!P0 NANOSLEEP.SYNCS 0x989680 ;  /* 0x009896800000895d */ /* 0x004fea0003900000 */
[----:B------:R-:W2:Y:S02]  /*99c0*/  @!P0 SYNCS.PHASECHK.TRANS64 P0, [R0+URZ], R3 ;  /* 0x00000003000085a7 */ /* 0x000ea400080010ff */
[----:B--2---:R-:W-:Y:S05]  /*99d0*/  @!P0 BRA `(.L_x_152) ;  /* 0xfffffffc00f08947 */ /* 0x004fea000383ffff */
[----:B------:R-:W-:Y:S05]  /*99e0*/  BRA `(.L_x_153) ;  /* 0xffffff94000c7947 */ /* 0x000fea000383ffff */
.L_x_57:
[----:B-1----:R1:W2:Y:S02]  /*99f0*/  SYNCS.PHASECHK.TRANS64.TRYWAIT P0, [R2+URZ+0x150], R5 ;  /* 0x00015005020075a7 */ /* 0x0022a400080011ff */
[----:B--2---:R-:W-:Y:S05]  /*9a00*/  @!P0 NANOSLEEP.SYNCS 0x989680 ;  /* 0x009896800000895d */ /* 0x004fea0003900000 */
[----:B------:R-:W2:Y:S02]  /*9a10*/  @!P0 SYNCS.PHASECHK.TRANS64 P0, [R2+URZ+0x150], R5 ;  /* 0x00015005020085a7 */ /* 0x000ea400080010ff */
[----:B--2---:R-:W-:Y:S05]  /*9a20*/  @!P0 BRA `(.L_x_57) ;  /* 0xfffffffc00f08947 */ /* 0x004fea000383ffff */
[----:B------:R-:W-:Y:S05]  /*9a30*/  BRA `(.L_x_154) ;  /* 0xffffff9400687947 */ /* 0x000fea000383ffff */
.L_x_58:
[----:B------:R-:W-:-:S07]  /*9a40*/  MOV R2, UR4 ;  /* 0x0000000400027c02 */ /* 0x000fce0008000f00 */
.L_x_155:
[----:B-1----:R1:W2:Y:S02]  /*9a50*/  SYNCS.PHASECHK.TRANS64.TRYWAIT P0, [R2+URZ+0x100], R5 ;  /* 0x00010005020075a7 */ /* 0x0022a400080011ff */
[----:B--2---:R-:W-:Y:S05]  /*9a60*/  @!P0 NANOSLEEP.SYNCS 0x989680 ;  /* 0x009896800000895d */ /* 0x004fea0003900000 */
[----:B------:R-:W2:Y:S02]  /*9a70*/  @!P0 SYNCS.PHASECHK.TRANS64 P0, [R2+URZ+0x100], R5 ;  /* 0x00010005020085a7 */ /* 0x000ea400080010ff */
[----:B--2---:R-:W-:Y:S05]  /*9a80*/  @!P0 BRA `(.L_x_155) ;  /* 0xfffffffc00f08947 */ /* 0x004fea000383ffff */
[----:B------:R-:W-:Y:S05]  /*9a90*/  BRA `(.L_x_156) ;  /* 0xffffff9400787947 */ /* 0x000fea000383ffff */
.L_x_59:
[----:B-1----:R1:W2:Y:S02]  /*9aa0*/  SYNCS.PHASECHK.TRANS64.TRYWAIT P1, [R2+URZ+0xf0], R5 ;  /* 0x0000f005020075a7 */ /* 0x0022a400080211ff */
[----:B--2---:R-:W-:Y:S05]  /*9ab0*/  @!P1 NANOSLEEP.SYNCS 0x989680 ;  /* 0x009896800000995d */ /* 0x004fea0003900000 */
[----:B------:R-:W2:Y:S02]  /*9ac0*/  @!P1 SYNCS.PHASECHK.TRANS64 P1, [R2+URZ+0xf0], R5 ;  /* 0x0000f005020095a7 */ /* 0x000ea400080210ff */
[----:B--2---:R-:W-:Y:S05]  /*9ad0*/  @!P1 BRA `(.L_x_59) ;  /* 0xfffffffc00f09947 */ /* 0x004fea000383ffff */
[----:B------:R-:W-:Y:S05]  /*9ae0*/  BRA `(.L_x_157) ;  /* 0xffffff9400a87947 */ /* 0x000fea000383ffff */
.L_x_62:
[----:B------:R-:W-:-:S07]  /*9af0*/  MOV R0, UR4 ;  /* 0x0000000400007c02 */ /* 0x000fce0008000f00 */
.L_x_158:
[----:B-1----:R1:W2:Y:S02]  /*9b00*/  SYNCS.PHASECHK.TRANS64.TRYWAIT P0, [R0+URZ+0x100], R3 ;  /* 0x00010003000075a7 */ /* 0x0022a400080011ff */
[----:B--2---:R-:W-:Y:S05]  /*9b10*/  @!P0 NANOSLEEP.SYNCS 0x989680 ;  /* 0x009896800000895d */ /* 0x004fea0003900000 */
[----:B------:R-:W2:Y:S02]  /*9b20*/  @!P0 SYNCS.PHASECHK.TRANS64 P0, [R0+URZ+0x100], R3 ;  /* 0x00010003000085a7 */ /* 0x000ea400080010ff */
[----:B--2---:R-:W-:Y:S05]  /*9b30*/  @!P0 BRA `(.L_x_158) ;  /* 0xfffffffc00f08947 */ /* 0x004fea000383ffff */
[----:B------:R-:W-:Y:S05]  /*9b40*/  BRA `(.L_x_61) ;  /* 0xffffff9400fc7947 */ /* 0x000fea000383ffff */
.L_x_69:
[----:B-1----:R1:W2:Y:S02]  /*9b50*/  SYNCS.PHASECHK.TRANS64.TRYWAIT P1, [R0+URZ+0xf0], R5 ;  /* 0x0000f005000075a7 */ /* 0x0022a400080211ff */
[----:B--2---:R-:W-:Y:S05]  /*9b60*/  @!P1 NANOSLEEP.SYNCS 0x989680 ;  /* 0x009896800000995d */ /* 0x004fea0003900000 */
[----:B------:R-:W2:Y:S02]  /*9b70*/  @!P1 SYNCS.PHASECHK.TRANS64 P1, [R0+URZ+0xf0], R5 ;  /* 0x0000f005000095a7 */ /* 0x000ea400080210ff */
[----:B--2---:R-:W-:Y:S05]  /*9b80*/  @!P1 BRA `(.L_x_69) ;  /* 0xfffffffc00f09947 */ /* 0x004fea000383ffff */
[----:B------:R-:W-:Y:S05]  /*9b90*/  BRA `(.L_x_159) ;  /* 0xffffff9c00607947 */ /* 0x000fea000383ffff */
.L_x_70:
[----:B------:R-:W-:-:S07]  /*9ba0*/  MOV R3, UR23 ;  /* 0x0000001700037c02 */ /* 0x000fce0008000f00 */
.L_x_160:
[----:B-1----:R1:W2:Y:S02]  /*9bb0*/  SYNCS.PHASECHK.TRANS64.TRYWAIT P0, [R3+URZ+0x130], R0 ;  /* 0x00013000030075a7 */ /* 0x0022a400080011ff */
[----:B--2---:R-:W-:Y:S05]  /*9bc0*/  @!P0 NANOSLEEP.SYNCS 0x989680 ;  /* 0x009896800000895d */ /* 0x004fea0003900000 */
[----:B------:R-:W2:Y:S02]  /*9bd0*/  @!P0 SYNCS.PHASECHK.TRANS64 P0, [R3+URZ+0x130], R0 ;  /* 0x00013000030085a7 */ /* 0x000ea400080010ff */
[----:B--2---:R-:W-:Y:S05]  /*9be0*/  @!P0 BRA `(.L_x_160) ;  /* 0xfffffffc00f08947 */ /* 0x004fea000383ffff */
[----:B------:R-:W-:Y:S05]  /*9bf0*/  BRA `(.L_x_161) ;  /* 0xffffff9c00ac7947 */ /* 0x000fea000383ffff */
.L_x_73:
[----:B------:R-:W-:Y:S07]  /*9c00*/  MOV R0, UR7 ;  /* 0x0000000700007c02 */ /* 0x000fee0008000f00 */
.L_x_162:
[----:B-1----:R1:W2:Y:S02]  /*9c10*/  SYNCS.PHASECHK.TRANS64.TRYWAIT P0, [R0+URZ], R3 ;  /* 0x00000003000075a7 */ /* 0x0022a400080011ff */
[----:B--2---:R-:W-:Y:S05]  /*9c20*/  @!P0 NANOSLEEP.SYNCS 0x989680 ;  /* 0x009896800000895d */ /* 0x004fea0003900000 */
[----:B------:R-:W2:Y:S02]  /*9c30*/  @!P0 SYNCS.PHASECHK.TRANS64 P0, [R0+URZ], R3 ;  /* 0x00000003000085a7 */ /* 0x000ea400080010ff */
[----:B--2---:R-:W-:Y:S05]  /*9c40*/  @!P0 BRA `(.L_x_162) ;  /* 0xfffffffc00f08947 */ /* 0x004fea000383ffff */
[----:B------:R-:W-:Y:S05]  /*9c50*/  BRA `(.L_x_72) ;  /* 0xffffff9c00c87947 */ /* 0x000fea000383ffff */
.L_x_76:
[----:B------:R-:W-:-:S07]  /*9c60*/  MOV R0, UR4 ;  /* 0x0000000400007c02 */ /* 0x000fce0008000f00 */
.L_x_163:
[----:B--2---:R2:W4:Y:S02]  /*9c70*/  SYNCS.PHASECHK.TRANS64.TRYWAIT P0, [R0+URZ], R3 ;  /* 0x00000003000075a7 */ /* 0x00452400080011ff */
[----:B----4-:R-:W-:Y:S05]  /*9c80*/  @!P0 NANOSLEEP.SYNCS 0x989680 ;  /* 0x009896800000895d */ /* 0x010fea0003900000 */
[----:B------:R-:W4:Y:S02]  /*9c90*/  @!P0 SYNCS.PHASECHK.TRANS64 P0, [R0+URZ], R3 ;  /* 0x00000003000085a7 */ /* 0x000f2400080010ff */
[----:B----4-:R-:W-:Y:S05]  /*9ca0*/  @!P0 BRA `(.L_x_163) ;  /* 0xfffffffc00f08947 */ /* 0x010fea000383ffff */
[----:B------:R-:W-:Y:S05]  /*9cb0*/  BRA `(.L_x_164) ;  /* 0xffffffa0007c7947 */ /* 0x000fea000383ffff */
.L_x_77:
[----:B------:R-:W-:-:S07]  /*9cc0*/  MOV R0, UR5 ;  /* 0x0000000500007c02 */ /* 0x000fce0008000f00 */
.L_x_165:
[----:B-1----:R1:W2:Y:S02]  /*9cd0*/  SYNCS.PHASECHK.TRANS64.TRYWAIT P0, [R0+URZ], R3 ;  /* 0x00000003000075a7 */ /* 0x0022a400080011ff */
[----:B--2---:R-:W-:Y:S05]  /*9ce0*/  @!P0 NANOSLEEP.SYNCS 0x989680 ;  /* 0x009896800000895d */ /* 0x004fea0003900000 */
[----:B------:R-:W2:Y:S02]  /*9cf0*/  @!P0 SYNCS.PHASECHK.TRANS64 P0, [R0+URZ], R3 ;  /* 0x00000003000085a7 */ /* 0x000ea400080010ff */
[----:B--2---:R-:W-:Y:S05]  /*9d00*/  @!P0 BRA `(.L_x_165) ;  /* 0xfffffffc00f08947 */ /* 0x004fea000383ffff */
[----:B------:R-:W-:Y:S05]  /*9d10*/  BRA `(.L_x_166) ;  /* 0xffffffa000887947 */ /* 0x000fea000383ffff */
.L_x_78:
[----:B------:R-:W-:-:S07]  /*9d20*/  MOV R0, UR5 ;  /* 0x0000000500007c02 */ /* 0x000fce0008000f00 */
.L_x_167:
[----:B-1----:R1:W2:Y:S02]  /*9d30*/  SYNCS.PHASECHK.TRANS64.TRYWAIT P0, [R0+URZ], R3 ;  /* 0x00000003000075a7 */ /* 0x0022a400080011ff */
[----:B--2---:R-:W-:Y:S05]  /*9d40*/  @!P0 NANOSLEEP.SYNCS 0x989680 ;  /* 0x009896800000895d */ /* 0x004fea0003900000 */
[----:B------:R-:W2:Y:S02]  /*9d50*/  @!P0 SYNCS.PHASECHK.TRANS64 P0, [R0+URZ], R3 ;  /* 0x00000003000085a7 */ /* 0x000ea400080010ff */
[----:B--2---:R-:W-:Y:S05]  /*9d60*/  @!P0 BRA `(.L_x_167) ;  /* 0xfffffffc00f08947 */ /* 0x004fea000383ffff */
[----:B------:R-:W-:Y:S05]  /*9d70*/  BRA `(.L_x_168) ;  /* 0xffffffa000947947 */ /* 0x000fea000383ffff */
.L_x_79:
[----:B------:R-:W-:-:S07]  /*9d80*/  MOV R0, UR4 ;  /* 0x0000000400007c02 */ /* 0x000fce0008000f00 */
.L_x_169:
[----:B-1----:R1:W2:Y:S02]  /*9d90*/  SYNCS.PHASECHK.TRANS64.TRYWAIT P0, [R0+URZ], R3 ;  /* 0x00000003000075a7 */ /* 0x0022a400080011ff */
[----:B--2---:R-:W-:Y:S05]  /*9da0*/  @!P0 NANOSLEEP.SYNCS 0x989680 ;  /* 0x009896800000895d */ /* 0x004fea0003900000 */
[----:B------:R-:W2:Y:S02]  /*9db0*/  @!P0 SYNCS.PHASECHK.TRANS64 P0, [R0+URZ], R3 ;  /* 0x00000003000085a7 */ /* 0x000ea400080010ff */
[----:B--2---:R-:W-:Y:S05]  /*9dc0*/  @!P0 BRA `(.L_x_169) ;  /* 0xfffffffc00f08947 */ /* 0x004fea000383ffff */
[----:B------:R-:W-:Y:S05]  /*9dd0*/  BRA `(.L_x_170) ;  /* 0xffffffa000a07947 */ /* 0x000fea000383ffff */
.L_x_84:
[----:B-1----:R1:W2:Y:S02]  /*9de0*/  SYNCS.PHASECHK.TRANS64.TRYWAIT P0, [R3+URZ+0xf0], R0 ;  /* 0x0000f000030075a7 */ /* 0x0022a400080011ff */
[----:B--2---:R-:W-:Y:S05]  /*9df0*/  @!P0 NANOSLEEP.SYNCS 0x989680 ;  /* 0x009896800000895d */ /* 0x004fea0003900000 */
[----:B------:R-:W2:Y:S02]  /*9e00*/  @!P0 SYNCS.PHASECHK.TRANS64 P0, [R3+URZ+0xf0], R0 ;  /* 0x0000f000030085a7 */ /* 0x000ea400080010ff */
[----:B--2---:R-:W-:Y:S05]  /*9e10*/  @!P0 BRA `(.L_x_84) ;  /* 0xfffffffc00f08947 */ /* 0x004fea000383ffff */
[----:B------:R-:W-:Y:S05]  /*9e20*/  BRA `(.L_x_171) ;  /* 0xffffffa400c47947 */ /* 0x000fea000383ffff */
.L_x_87:
[----:B------:R-:W-:Y:S07]  /*9e30*/  MOV R0, UR6 ;  /* 0x0000000600007c02 */ /* 0x000fee0008000f00 */
.L_x_172:
[----:B-1----:R1:W2:Y:S02]  /*9e40*/  SYNCS.PHASECHK.TRANS64.TRYWAIT P1, [R0+URZ+0xe8], R3 ;  /* 0x0000e803000075a7 */ /* 0x0022a400080211ff */
[----:B--2---:R-:W-:Y:S05]  /*9e50*/  @!P1 NANOSLEEP.SYNCS 0x989680 ;  /* 0x009896800000995d */ /* 0x004fea0003900000 */
[----:B------:R-:W2:Y:S02]  /*9e60*/  @!P1 SYNCS.PHASECHK.TRANS64 P1, [R0+URZ+0xe8], R3 ;  /* 0x0000e803000095a7 */ /* 0x000ea400080210ff */
[----:B--2---:R-:W-:Y:S05]  /*9e70*/  @!P1 BRA `(.L_x_172) ;  /* 0xfffffffc00f09947 */ /* 0x004fea000383ffff */
[----:B------:R-:W-:Y:S05]  /*9e80*/  BRA `(.L_x_86) ;  /* 0xffffffac00347947 */ /* 0x000fea000383ffff */
.L_x_90:
[----:B------:R-:W-:Y:S07]  /*9e90*/  MOV R3, UR7 ;  /* 0x0000000700037c02 */ /* 0x000fee0008000f00 */
.L_x_173:
[----:B-1----:R1:W2:Y:S02]  /*9ea0*/  SYNCS.PHASECHK.TRANS64.TRYWAIT P2, [R3+URZ+0xd0], R0 ;  /* 0x0000d000030075a7 */ /* 0x0022a400080411ff */
[----:B--2---:R-:W-:Y:S05]  /*9eb0*/  @!P2 NANOSLEEP.SYNCS 0x989680 ;  /* 0x009896800000a95d */ /* 0x004fea0003900000 */
[----:B------:R-:W2:Y:S02]  /*9ec0*/  @!P2 SYNCS.PHASECHK.TRANS64 P2, [R3+URZ+0xd0], R0 ;  /* 0x0000d0000300a5a7 */ /* 0x000ea400080410ff */
[----:B--2---:R-:W-:Y:S05]  /*9ed0*/  @!P2 BRA `(.L_x_173) ;  /* 0xfffffffc00f0a947 */ /* 0x004fea000383ffff */
[----:B------:R-:W-:Y:S05]  /*9ee0*/  BRA `(.L_x_174) ;  /* 0xffffffac00907947 */ /* 0x000fea000383ffff */
.L_x_92:
[----:B------:R-:W-:-:S07]  /*9ef0*/  MOV R0, UR4 ;  /* 0x0000000400007c02 */ /* 0x000fce0008000f00 */
.L_x_175:
[----:B--2---:R2:W4:Y:S02]  /*9f00*/  SYNCS.PHASECHK.TRANS64.TRYWAIT P0, [R0+URZ], R3 ;  /* 0x00000003000075a7 */ /* 0x00452400080011ff */
[----:B----4-:R-:W-:Y:S05]  /*9f10*/  @!P0 NANOSLEEP.SYNCS 0x989680 ;  /* 0x009896800000895d */ /* 0x010fea0003900000 */
[----:B------:R-:W4:Y:S02]  /*9f20*/  @!P0 SYNCS.PHASECHK.TRANS64 P0, [R0+URZ], R3 ;  /* 0x00000003000085a7 */ /* 0x000f2400080010ff */
[----:B----4-:R-:W-:Y:S05]  /*9f30*/  @!P0 BRA `(.L_x_175) ;  /* 0xfffffffc00f08947 */ /* 0x010fea000383ffff */
[----:B------:R-:W-:Y:S05]  /*9f40*/  BRA `(.L_x_176) ;  /* 0xffffffb000e87947 */ /* 0x000fea000383ffff */
.L_x_94:
[----:B---3--:R3:W4:Y:S02]  /*9f50*/  SYNCS.PHASECHK.TRANS64.TRYWAIT P0, [R0+URZ+0xf0], R3 ;  /* 0x0000f003000075a7 */ /* 0x00872400080011ff */
[----:B----4-:R-:W-:Y:S05]  /*9f60*/  @!P0 NANOSLEEP.SYNCS 0x989680 ;  /* 0x009896800000895d */ /* 0x010fea0003900000 */
[----:B------:R-:W4:Y:S02]  /*9f70*/  @!P0 SYNCS.PHASECHK.TRANS64 P0, [R0+URZ+0xf0], R3 ;  /* 0x0000f003000085a7 */ /* 0x000f2400080010ff */
[----:B----4-:R-:W-:Y:S05]  /*9f80*/  @!P0 BRA `(.L_x_94) ;  /* 0xfffffffc00f08947 */ /* 0x010fea000383ffff */
[----:B------:R-:W-:Y:S05]  /*9f90*/  BRA `(.L_x_177) ;  /* 0xffffffb400cc7947 */ /* 0x000fea000383ffff */
.L_x_104:
[----:B-1----:R1:W2:Y:S02]  /*9fa0*/  SYNCS.PHASECHK.TRANS64.TRYWAIT P0, [R0+URZ+0xc0], R3 ;  /* 0x0000c003000075a7 */ /* 0x0022a400080011ff */
[----:B--2---:R-:W-:Y:S05]  /*9fb0*/  @!P0 NANOSLEEP.SYNCS 0x989680 ;  /* 0x009896800000895d */ /* 0x004fea0003900000 */
[----:B------:R-:W2:Y:S02]  /*9fc0*/  @!P0 SYNCS.PHASECHK.TRANS64 P0, [R0+URZ+0xc0], R3 ;  /* 0x0000c003000085a7 */ /* 0x000ea400080010ff */
[----:B--2---:R-:W-:Y:S05]  /*9fd0*/  @!P0 BRA `(.L_x_104) ;  /* 0xfffffffc00f08947 */ /* 0x004fea000383ffff */
[----:B------:R-:W-:Y:S05]  /*9fe0*/  BRA `(.L_x_103) ;  /* 0xffffffc400487947 */ /* 0x000fea000383ffff */
.L_x_106:
[----:B-1----:R1:W2:Y:S02]  /*9ff0*/  SYNCS.PHASECHK.TRANS64.TRYWAIT P1, [R165+URZ+0x110], R4 ;  /* 0x00011004a50075a7 */ /* 0x0022a400080211ff */
[----:B--2---:R-:W-:Y:S05]  /*a000*/  @!P1 NANOSLEEP.SYNCS 0x989680 ;  /* 0x009896800000995d */ /* 0x004fea0003900000 */
[----:B------:R-:W2:Y:S02]  /*a010*/  @!P1 SYNCS.PHASECHK.TRANS64 P1, [R165+URZ+0x110], R4 ;  /* 0x00011004a50095a7 */ /* 0x000ea400080210ff */
[----:B--2---:R-:W-:Y:S05]  /*a020*/  @!P1 BRA `(.L_x_106) ;  /* 0xfffffffc00f09947 */ /* 0x004fea000383ffff */
[----:B------:R-:W-:Y:S05]  /*a030*/  BRA `(.L_x_105) ;  /* 0xffffffc800007947 */ /* 0x000fea000383ffff */
        .weak           $__internal_0_$__cuda_sm10x_tcgen05_guardrail_trap_col_being_dealloced_not_returned_by_alloc
        .type           $__internal_0_$__cuda_sm10x_tcgen05_guardrail_trap_col_being_dealloced_not_returned_by_alloc,@function
        .size           $__internal_0_$__cuda_sm10x_tcgen05_guardrail_trap_col_being_dealloced_not_returned_by_alloc,($__internal_1_$__cuda_sm10x_tcgen05_guardrail_trap_phase_invalid_during_alloc - $__internal_0_$__cuda_sm10x_tcgen05_guardrail_trap_col_being_dealloced_not_returned_by_alloc)
$__internal_0_$__cuda_sm10x_tcgen05_guardrail_trap_col_being_dealloced_not_returned_by_alloc:
[----:B------:R-:W-:Y:S05]  /*a040*/  BPT.TRAP 0x1 ;  /* 0x000000040000795c */ /* 0x000fea0000300000 */
[----:B------:R-:W-:-:S04]  /*a050*/  HFMA2 R3, -RZ, RZ, 0, 0 ;  /* 0x00000000ff037431 */ /* 0x000fc800000001ff */
[----:B------:R-:W-:Y:S05]  /*a060*/  RET.REL.NODEC R2 `(_ZN7cutlass13device_kernelINS_4gemm6kernel13GemmUniversalIN4cute5tupleIJiiiiEEENS1_10collective13CollectiveMmaINS1_35MainloopSm100TmaUmmaWarpSpecializedILi12ELi2ELi4ENS5_IJNS4_1CILi2EEENSA_ILi1EEESC_EEEEENS5_IJNSA_ILi64EEENSA_ILi176EEENSA_ILi32EEEEEENS_10bfloat16_tENS5_IJlSC_lEEESJ_SK_NS4_8TiledMMAINS4_8MMA_AtomIJNS4_20SM100_MMA_F16BF16_SSISJ_SJ_fLi64ELi176ELNS4_4UMMA5MajorE0ELSP_0ELNSO_7ScaleInE0ELSQ_0EEEEEENS4_6LayoutINS5_IJSC_SC_SC_EEENS5_IJNSA_ILi0EEESV_SV_EEEEENS5_IJNS4_10UnderscoreESY_SY_EEEEENS4_13SM90_TMA_LOADENS4_14ComposedLayoutINS4_7SwizzleILi2ELi4ELi3EEENS4_18smem_ptr_flag_bitsILi16EEENST_INS5_IJNSA_ILi8EEESH_EEENS5_IJSH_SC_EEEEEEEvNS4_8identityENS4_23SM90_TMA_LOAD_MULTICASTES1B_vS1C_EENS_8epilogue10collective18CollectiveEpilogueINS1F_23Sm100TmaWarpSpecializedILi2ELi1ELi88ELb1ELb0EEEJSI_NS5_IJNST_ISF_SC_EENST_ISG_SC_EEEEESJ_SK_SJ_SK_NS1F_6fusion15FusionCallbacksIS1J_NS1N_17LinearCombinationISJ_fSJ_fLNS_15FloatRoundStyleE2EEESI_S1M_JEEENS4_5SM1004TMEM4LOAD26SM100_TMEM_LOAD_16dp256b2xES11_NS12_INS13_ILi1ELi4ELi3EEES16_NST_INS5_IJS17_NSA_ILi16EEEEEENS5_IJS1Y_SC_EEEEEEENS4_17SM75_U32x4_LDSM_NENS4_14SM90_TMA_STOREES22_NS4_17SM90_U32x4_STSM_NENS4_39AutoVectorizingCopyWithAssumedAlignmentILi128EEEEEEvvEEEEvNT_6ParamsE) ;  /* 0xffffff5c02e47950 */ /* 0x000fea0003c3ffff */
        .weak           $__internal_1_$__cuda_sm10x_tcgen05_guardrail_trap_phase_invalid_during_alloc
        .type           $__internal_1_$__cuda_sm10x_tcgen05_guardrail_trap_phase_invalid_during_alloc,@function
        .size           $__internal_1_$__cuda_sm10x_tcgen05_guardrail_trap_phase_invalid_during_alloc,($__internal_2_$__cuda_sm10x_tcgen05_guardrail_trap_unallocated_columns_being_dealloced - $__internal_1_$__cuda_sm10x_tcgen05_guardrail_trap_phase_invalid_during_alloc)
$__internal_1_$__cuda_sm10x_tcgen05_guardrail_trap_phase_invalid_during_alloc:
[----:B------:R-:W-:Y:S05]  /*a070*/  BPT.TRAP 0x1 ;  /* 0x000000040000795c */ /* 0x000fea0000300000 */
[----:B------:R-:W-:-:S04]  /*a080*/  MOV R5, 0x0 ;  /* 0x0000000000057802 */ /* 0x000fc80000000f00 */
[----:B------:R-:W-:Y:S05]  /*a090*/  RET.REL.NODEC R4 `(_ZN7cutlass13device_kernelINS_4gemm6kernel13GemmUniversalIN4cute5tupleIJiiiiEEENS1_10collective13CollectiveMmaINS1_35MainloopSm100TmaUmmaWarpSpecializedILi12ELi2ELi4ENS5_IJNS4_1CILi2EEENSA_ILi1EEESC_EEEEENS5_IJNSA_ILi64EEENSA_ILi176EEENSA_ILi32EEEEEENS_10bfloat16_tENS5_IJlSC_lEEESJ_SK_NS4_8TiledMMAINS4_8MMA_AtomIJNS4_20SM100_MMA_F16BF16_SSISJ_SJ_fLi64ELi176ELNS4_4UMMA5MajorE0ELSP_0ELNSO_7ScaleInE0ELSQ_0EEEEEENS4_6LayoutINS5_IJSC_SC_SC_EEENS5_IJNSA_ILi0EEESV_SV_EEEEENS5_IJNS4_10UnderscoreESY_SY_EEEEENS4_13SM90_TMA_LOADENS4_14ComposedLayoutINS4_7SwizzleILi2ELi4ELi3EEENS4_18smem_ptr_flag_bitsILi16EEENST_INS5_IJNSA_ILi8EEESH_EEENS5_IJSH_SC_EEEEEEEvNS4_8identityENS4_23SM90_TMA_LOAD_MULTICASTES1B_vS1C_EENS_8epilogue10collective18CollectiveEpilogueINS1F_23Sm100TmaWarpSpecializedILi2ELi1ELi88ELb1ELb0EEEJSI_NS5_IJNST_ISF_SC_EENST_ISG_SC_EEEEESJ_SK_SJ_SK_NS1F_6fusion15FusionCallbacksIS1J_NS1N_17LinearCombinationISJ_fSJ_fLNS_15FloatRoundStyleE2EEESI_S1M_JEEENS4_5SM1004TMEM4LOAD26SM100_TMEM_LOAD_16dp256b2xES11_NS12_INS13_ILi1ELi4ELi3EEES16_NST_INS5_IJS17_NSA_ILi16EEEEEENS5_IJS1Y_SC_EEEEEEENS4_17SM75_U32x4_LDSM_NENS4_14SM90_TMA_STOREES22_NS4_17SM90_U32x4_STSM_NENS4_39AutoVectorizingCopyWithAssumedAlignmentILi128EEEEEEvvEEEEvNT_6ParamsE) ;  /* 0xffffff5c04d87950 */ /* 0x000fea0003c3ffff */
        .weak           $__internal_2_$__cuda_sm10x_tcgen05_guardrail_trap_unallocated_columns_being_dealloced
        .type           $__internal_2_$__cuda_sm10x_tcgen05_guardrail_trap_unallocated_columns_being_dealloced,@function
        .size           $__internal_2_$__cuda_sm10x_tcgen05_guardrail_trap_unallocated_columns_being_dealloced,(.L_x_179 - $__internal_2_$__cuda_sm10x_tcgen05_guardrail_trap_unallocated_columns_being_dealloced)
$__internal_2_$__cuda_sm10x_tcgen05_guardrail_trap_unallocated_columns_being_dealloced:
[----:B------:R-:W-:Y:S05]  /*a0a0*/  BPT.TRAP 0x1 ;  /* 0x000000040000795c */ /* 0x000fea0000300000 */
[----:B------:R-:W-:-:S04]  /*a0b0*/  HFMA2 R3, -RZ, RZ, 0, 0 ;  /* 0x00000000ff037431 */ /* 0x000fc800000001ff */
[----:B------:R-:W-:Y:S05]  /*a0c0*/  RET.REL.NODEC R2 `(_ZN7cutlass13device_kernelINS_4gemm6kernel13GemmUniversalIN4cute5tupleIJiiiiEEENS1_10collective13CollectiveMmaINS1_35MainloopSm100TmaUmmaWarpSpecializedILi12ELi2ELi4ENS5_IJNS4_1CILi2EEENSA_ILi1EEESC_EEEEENS5_IJNSA_ILi64EEENSA_ILi176EEENSA_ILi32EEEEEENS_10bfloat16_tENS5_IJlSC_lEEESJ_SK_NS4_8TiledMMAINS4_8MMA_AtomIJNS4_20SM100_MMA_F16BF16_SSISJ_SJ_fLi64ELi176ELNS4_4UMMA5MajorE0ELSP_0ELNSO_7ScaleInE0ELSQ_0EEEEEENS4_6LayoutINS5_IJSC_SC_SC_EEENS5_IJNSA_ILi0EEESV_SV_EEEEENS5_IJNS4_10UnderscoreESY_SY_EEEEENS4_13SM90_TMA_LOADENS4_14ComposedLayoutINS4_7SwizzleILi2ELi4ELi3EEENS4_18smem_ptr_flag_bitsILi16EEENST_INS5_IJNSA_ILi8EEESH_EEENS5_IJSH_SC_EEEEEEEvNS4_8identityENS4_23SM90_TMA_LOAD_MULTICASTES1B_vS1C_EENS_8epilogue10collective18CollectiveEpilogueINS1F_23Sm100TmaWarpSpecializedILi2ELi1ELi88ELb1ELb0EEEJSI_NS5_IJNST_ISF_SC_EENST_ISG_SC_EEEEESJ_SK_SJ_SK_NS1F_6fusion15FusionCallbacksIS1J_NS1N_17LinearCombinationISJ_fSJ_fLNS_15FloatRoundStyleE2EEESI_S1M_JEEENS4_5SM1004TMEM4LOAD26SM100_TMEM_LOAD_16dp256b2xES11_NS12_INS13_ILi1ELi4ELi3EEES16_NST_INS5_IJS17_NSA_ILi16EEEEEENS5_IJS1Y_SC_EEEEEEENS4_17SM75_U32x4_LDSM_NENS4_14SM90_TMA_STOREES22_NS4_17SM90_U32x4_STSM_NENS4_39AutoVectorizingCopyWithAssumedAlignmentILi128EEEEEEvvEEEEvNT_6ParamsE) ;  /* 0xffffff5c02cc7950 */ /* 0x000fea0003c3ffff */
.L_x_178:
[----:B------:R-:W-:-:S00]  /*a0d0*/  BRA `(.L_x_178) ;  /* 0xfffffffc00fc7947 */ /* 0x000fc0000383ffff */
[----:B------:R-:W-:-:S00]  /*a0e0*/  NOP ;  /* 0x0000000000007918 */ /* 0x000fc00000000000 */
        /* <DEDUP_REMOVED lines=9> */
.L_x_179:


//--------------------- .nv.global.init           --------------------------
	.section	.nv.global.init,"aw",@progbits
.nv.global.init:
	.type		$str$27,@object
	.size		$str$27,($str$28 - $str$27)
$str$27:
        /*0000*/ 	.byte	0x28, 0x61, 0x64, 0x64, 0x72, 0x65, 0x73, 0x73, 0x20, 0x26, 0x20, 0x6d, 0x61, 0x73, 0x6b, 0x29
        /*0010*/ 	.byte	0x20, 0x3d, 0x3d, 0x20, 0x30, 0x00
	.type		$str$28,@object
	.size		$str$28,($str$26 - $str$28)
$str$28:
        /*0016*/ 	.byte	0x2f, 0x74, 0x6d, 0x70, 0x2f, 0x63, 0x75, 0x74, 0x6c, 0x61, 0x73, 0x73, 0x5f, 0x73, 0x77, 0x65
        /*0026*/ 	.byte	0x65, 0x70, 0x5f, 0x73, 0x72, 0x63, 0x2f, 0x69, 0x6e, 0x63, 0x6c, 0x75, 0x64, 0x65, 0x2f, 0x63
        /*0036*/ 	.byte	0x75, 0x74, 0x65, 0x2f, 0x70, 0x6f, 0x69, 0x6e, 0x74, 0x65, 0x72, 0x5f, 0x66, 0x6c, 0x61, 0x67
        /*0046*/ 	.byte	0x67, 0x65, 0x64, 0x2e, 0x68, 0x70, 0x70, 0x00
	.type		$str$26,@object
	.size		$str$26,($str$25 - $str$26)
$str$26:
        /*004e*/ 	.byte	0x2f, 0x74, 0x6d, 0x70, 0x2f, 0x63, 0x75, 0x74, 0x6c, 0x61, 0x73, 0x73, 0x5f, 0x73, 0x77, 0x65
        /*005e*/ 	.byte	0x65, 0x70, 0x5f, 0x73, 0x72, 0x63, 0x2f, 0x69, 0x6e, 0x63, 0x6c, 0x75, 0x64, 0x65, 0x2f, 0x63
        /*006e*/ 	.byte	0x75, 0x74, 0x65, 0x2f, 0x61, 0x74, 0x6f, 0x6d, 0x2f, 0x63, 0x6f, 0x70, 0x79, 0x5f, 0x74, 0x72
        /*007e*/ 	.byte	0x61, 0x69, 0x74, 0x73, 0x5f, 0x73, 0x6d, 0x31, 0x30, 0x30, 0x2e, 0x68, 0x70, 0x70, 0x00
	.type		$str$25,@object
	.size		$str$25,(__unnamed_1 - $str$25)
$str$25:
        /*008d*/ 	.byte	0x28, 0x28, 0x75, 0x69, 0x6e, 0x74, 0x33, 0x32, 0x5f, 0x74, 0x28, 0x74, 0x68, 0x72, 0x65, 0x61
        /*009d*/ 	.byte	0x64, 0x49, 0x64, 0x78, 0x2e, 0x78, 0x29, 0x20, 0x2f, 0x20, 0x33, 0x32, 0x29, 0x20, 0x25, 0x20
        /*00ad*/ 	.byte	0x34, 0x29, 0x20, 0x3d, 0x3d, 0x20, 0x28, 0x28, 0x28, 0x74, 0x6d, 0x65, 0x6d, 0x5f, 0x61, 0x64
        /*00bd*/ 	.byte	0x64, 0x72, 0x20, 0x3e, 0x3e, 0x20, 0x31, 0x36, 0x29, 0x20, 0x2f, 0x20, 0x33, 0x32, 0x29, 0x20
        /*00cd*/ 	.byte	0x25, 0x20, 0x34, 0x29, 0x00
	.type		__unnamed_1,@object
	.size		__unnamed_1,(__unnamed_2 - __unnamed_1)
__unnamed_1:
        /*00d2*/ 	.byte	0x61, 0x75, 0x74, 0x6f, 0x20, 0x63, 0x75, 0x74, 0x65, 0x3a, 0x3a, 0x61, 0x73, 0x5f, 0x70, 0x6f
        /* <DEDUP_REMOVED lines=24> */
        /*0262*/ 	.byte	0x3a, 0x43, 0x3c, 0x31, 0x31, 0x32, 0x36, 0x34, 0x3e, 0x3e, 0x3e, 0x3e, 0x5d, 0x00
	.type		__unnamed_2,@object
	.size		__unnamed_2,(.L_2 - __unnamed_2)
__unnamed_2:
        /* <DEDUP_REMOVED lines=42> */
        /*0510*/ 	.byte	0x3e, 0x5d, 0x00
.L_2:


//--------------------- .nv.shared._ZN7cutlass13device_kernelINS_4gemm6kernel13GemmUniversalIN4cute5tupleIJiiiiEEENS1_10collective13CollectiveMmaINS1_35MainloopSm100TmaUmmaWarpSpecializedILi12ELi2ELi4ENS5_IJNS4_1CILi2EEENSA_ILi1EEESC_EEEEENS5_IJNSA_ILi64EEENSA_ILi176EEENSA_ILi32EEEEEENS_10bfloat16_tENS5_IJlSC_lEEESJ_SK_NS4_8TiledMMAINS4_8MMA_AtomIJNS4_20SM100_MMA_F16BF16_SSISJ_SJ_fLi64ELi176ELNS4_4UMMA5MajorE0ELSP_0ELNSO_7ScaleInE0ELSQ_0EEEEEENS4_6LayoutINS5_IJSC_SC_SC_EEENS5_IJNSA_ILi0EEESV_SV_EEEEENS5_IJNS4_10UnderscoreESY_SY_EEEEENS4_13SM90_TMA_LOADENS4_14ComposedLayoutINS4_7SwizzleILi2ELi4ELi3EEENS4_18smem_ptr_flag_bitsILi16EEENST_INS5_IJNSA_ILi8EEESH_EEENS5_IJSH_SC_EEEEEEEvNS4_8identityENS4_23SM90_TMA_LOAD_MULTICASTES1B_vS1C_EENS_8epilogue10collective18CollectiveEpilogueINS1F_23Sm100TmaWarpSpecializedILi2ELi1ELi88ELb1ELb0EEEJSI_NS5_IJNST_ISF_SC_EENST_ISG_SC_EEEEESJ_SK_SJ_SK_NS1F_6fusion15FusionCallbacksIS1J_NS1N_17LinearCombinationISJ_fSJ_fLNS_15FloatRoundStyleE2EEESI_S1M_JEEENS4_5SM1004TMEM4LOAD26SM100_TMEM_LOAD_16dp256b2xES11_NS12_INS13_ILi1ELi4ELi3EEES16_NST_INS5_IJS17_NSA_ILi16EEEEEENS5_IJS1Y_SC_EEEEEEENS4_17SM75_U32x4_LDSM_NENS4_14SM90_TMA_STOREES22_NS4_17SM90_U32x4_STSM_NENS4_39AutoVectorizingCopyWithAssumedAlignmentILi128EEEEEEvvEEEEvNT_6ParamsE --------------------------
	.section	.nv.shared._ZN7cutlass13device_kernelINS_4gemm6kernel13GemmUniversalIN4cute5tupleIJiiiiEEENS1_10collective13CollectiveMmaINS1_35MainloopSm100TmaUmmaWarpSpecializedILi12ELi2ELi4ENS5_IJNS4_1CILi2EEENSA_ILi1EEESC_EEEEENS5_IJNSA_ILi64EEENSA_ILi176EEENSA_ILi32EEEEEENS_10bfloat16_tENS5_IJlSC_lEEESJ_SK_NS4_8TiledMMAINS4_8MMA_AtomIJNS4_20SM100_MMA_F16BF16_SSISJ_SJ_fLi64ELi176ELNS4_4UMMA5MajorE0ELSP_0ELNSO_7ScaleInE0ELSQ_0EEEEEENS4_6LayoutINS5_IJSC_SC_SC_EEENS5_IJNSA_ILi0EEESV_SV_EEEEENS5_IJNS4_10UnderscoreESY_SY_EEEEENS4_13SM90_TMA_LOADENS4_14ComposedLayoutINS4_7SwizzleILi2ELi4ELi3EEENS4_18smem_ptr_flag_bitsILi16EEENST_INS5_IJNSA_ILi8EEESH_EEENS5_IJSH_SC_EEEEEEEvNS4_8identityENS4_23SM90_TMA_LOAD_MULTICASTES1B_vS1C_EENS_8epilogue10collective18CollectiveEpilogueINS1F_23Sm100TmaWarpSpecializedILi2ELi1ELi88ELb1ELb0EEEJSI_NS5_IJNST_ISF_SC_EENST_ISG_SC_EEEEESJ_SK_SJ_SK_NS1F_6fusion15FusionCallbacksIS1J_NS1N_17LinearCombinationISJ_fSJ_fLNS_15FloatRoundStyleE2EEESI_S1M_JEEENS4_5SM1004TMEM4LOAD26SM100_TMEM_LOAD_16dp256b2xES11_NS12_INS13_ILi1ELi4ELi3EEES16_NST_INS5_IJS17_NSA_ILi16EEEEEENS5_IJS1Y_SC_EEEEEEENS4_17SM75_U32x4_LDSM_NENS4_14SM90_TMA_STOREES22_NS4_17SM90_U32x4_STSM_NENS4_39AutoVectorizingCopyWithAssumedAlignmentILi128EEEEEEvvEEEEvNT_6ParamsE,"aw",@nobits
	.sectionflags	@""
	.align	16
	.zero		1024


//--------------------- .nv.shared.reserved.0     --------------------------
	.section	.nv.shared.reserved.0,"aw",@nobits
	.weak		__nv_reservedSMEM_offset_0_alias
	.size		__nv_reservedSMEM_offset_0_alias, 0, 64
	.other		__nv_reservedSMEM_offset_0_alias,@"STO_CUDA_RESERVED_SHARED STV_DEFAULT"
__nv_reservedSMEM_offset_0_alias:
	.zero		0
.nv.shared.reserved.0:
	.zero		64
	.weak		__nv_reservedSMEM_tcgen05_partition
	.type		__nv_reservedSMEM_tcgen05_partition,@object
	.size		__nv_reservedSMEM_tcgen05_partition,(.L_0 - __nv_reservedSMEM_tcgen05_partition)
__nv_reservedSMEM_tcgen05_partition:
	.zero		32
.L_0:


//--------------------- .nv.global                --------------------------
	.section	.nv.global,"aw",@nobits
.nv.global:
	.type		_ZN39_INTERNAL_7eb3cb16_4_k_cu_eda30fb5_64904cute1_E,@object
	.size		_ZN39_INTERNAL_7eb3cb16_4_k_cu_eda30fb5_64904cute1_E,(_ZN39_INTERNAL_7eb3cb16_4_k_cu_eda30fb5_64904cuda3std3__45__cpo6cbeginE - _ZN39_INTERNAL_7eb3cb16_4_k_cu_eda30fb5_64904cute1_E)
_ZN39_INTERNAL_7eb3cb16_4_k_cu_eda30fb5_64904cute1_E:
	.zero		1
	.type		_ZN39_INTERNAL_7eb3cb16_4_k_cu_eda30fb5_64904cuda3std3__45__cpo6cbeginE,@object
	.size		_ZN39_INTERNAL_7eb3cb16_4_k_cu_eda30fb5_64904cuda3std3__45__cpo6cbeginE,(_ZN39_INTERNAL_7eb3cb16_4_k_cu_eda30fb5_64904cuda3std3__48in_placeE - _ZN39_INTERNAL_7eb3cb16_4_k_cu_eda30fb5_64904cuda3std3__45__cpo6cbeginE)
_ZN39_INTERNAL_7eb3cb16_4_k_cu_eda30fb5_64904cuda3std3__45__cpo6cbeginE:
	.zero		1
	.type		_ZN39_INTERNAL_7eb3cb16_4_k_cu_eda30fb5_64904cuda3std3__48in_placeE,@object
	.size		_ZN39_INTERNAL_7eb3cb16_4_k_cu_eda30fb5_64904cuda3std3__48in_placeE,(_ZN39_INTERNAL_7eb3cb16_4_k_cu_eda30fb5_64904cuda3std6ranges3__45__cpo9iter_moveE - _ZN39_INTERNAL_7eb3cb16_4_k_cu_eda30fb5_64904cuda3std3__48in_placeE)
_ZN39_INTERNAL_7eb3cb16_4_k_cu_eda30fb5_64904cuda3std3__48in_placeE:
	.zero		1
	.type		_ZN39_INTERNAL_7eb3cb16_4_k_cu_eda30fb5_64904cuda3std6ranges3__45__cpo9iter_moveE,@object
	.size		_ZN39_INTERNAL_7eb3cb16_4_k_cu_eda30fb5_64904cuda3std6ranges3__45__cpo9iter_moveE,(_ZN39_INTERNAL_7eb3cb16_4_k_cu_eda30fb5_64904cuda3std3__45__cpo5beginE - _ZN39_INTERNAL_7eb3cb16_4_k_cu_eda30fb5_64904cuda3std6ranges3__45__cpo9iter_moveE)
_ZN39_INTERNAL_7eb3cb16_4_k_cu_eda30fb5_64904cuda3std6ranges3__45__cpo9iter_moveE:
	.zero		1
	.type		_ZN39_INTERNAL_7eb3cb16_4_k_cu_eda30fb5_64904cuda3std3__45__cpo5beginE,@object
	.size		_ZN39_INTERNAL_7eb3cb16_4_k_cu_eda30fb5_64904cuda3std3__45__cpo5beginE,(_ZN39_INTERNAL_7eb3cb16_4_k_cu_eda30fb5_64904cuda3std3__441_GLOBAL__N__7eb3cb16_4_k_cu_eda30fb5_64906ignoreE - _ZN39_INTERNAL_7eb3cb16_4_k_cu_eda30fb5_64904cuda3std3__45__cpo5beginE)
_ZN39_INTERNAL_7eb3cb16_4_k_cu_eda30fb5_64904cuda3std3__45__cpo5beginE:
	.zero		1
	.type		_ZN39_INTERNAL_7eb3cb16_4_k_cu_eda30fb5_64904cuda3std3__441_GLOBAL__N__7eb3cb16_4_k_cu_eda30fb5_64906ignoreE,@object
	.size		_ZN39_INTERNAL_7eb3cb16_4_k_cu_eda30fb5_64904cuda3std3__441_GLOBAL__N__7eb3cb16_4_k_cu_eda30fb5_64906ignoreE,(_ZN39_INTERNAL_7eb3cb16_4_k_cu_eda30fb5_64904cute7productE - _ZN39_INTERNAL_7eb3cb16_4_k_cu_eda30fb5_64904cuda3std3__441_GLOBAL__N__7eb3cb16_4_k_cu_eda30fb5_64906ignoreE)
_ZN39_INTERNAL_7eb3cb16_4_k_cu_eda30fb5_64904cuda3std3__441_GLOBAL__N__7eb3cb16_4_k_cu_eda30fb5_64906ignoreE:
	.zero		1
	.type		_ZN39_INTERNAL_7eb3cb16_4_k_cu_eda30fb5_64904cute7productE,@object
	.size		_ZN39_INTERNAL_7eb3cb16_4_k_cu_eda30fb5_64904cute7productE,(_ZN39_INTERNAL_7eb3cb16_4_k_cu_eda30fb5_64904cuda3std3__45__cpo3endE - _ZN39_INTERNAL_7eb3cb16_4_k_cu_eda30fb5_64904cute7productE)
_ZN39_INTERNAL_7eb3cb16_4_k_cu_eda30fb5_64904cute7productE:
	.zero		1
	.type		_ZN39_INTERNAL_7eb3cb16_4_k_cu_eda30fb5_64904cuda3std3__45__cpo3endE,@object
	.size		_ZN39_INTERNAL_7eb3cb16_4_k_cu_eda30fb5_64904cuda3std3__45__cpo3endE,(_ZN39_INTERNAL_7eb3cb16_4_k_cu_eda30fb5_64904cuda3std3__419piecewise_constructE - _ZN39_INTERNAL_7eb3cb16_4_k_cu_eda30fb5_64904cuda3std3__45__cpo3endE)
_ZN39_INTERNAL_7eb3cb16_4_k_cu_eda30fb5_64904cuda3std3__45__cpo3endE:
	.zero		1
	.type		_ZN39_INTERNAL_7eb3cb16_4_k_cu_eda30fb5_64904cuda3std3__419piecewise_constructE,@object
	.size		_ZN39_INTERNAL_7eb3cb16_4_k_cu_eda30fb5_64904cuda3std3__419piecewise_constructE,(_ZN39_INTERNAL_7eb3cb16_4_k_cu_eda30fb5_64904cuda3std3__45__cpo4cendE - _ZN39_INTERNAL_7eb3cb16_4_k_cu_eda30fb5_64904cuda3std3__419piecewise_constructE)
_ZN39_INTERNAL_7eb3cb16_4_k_cu_eda30fb5_64904cuda3std3__419piecewise_constructE:
	.zero		1
	.type		_ZN39_INTERNAL_7eb3cb16_4_k_cu_eda30fb5_64904cuda3std3__45__cpo4cendE,@object
	.size		_ZN39_INTERNAL_7eb3cb16_4_k_cu_eda30fb5_64904cuda3std3__45__cpo4cendE,(_ZN39_INTERNAL_7eb3cb16_4_k_cu_eda30fb5_64904cuda3std6ranges3__45__cpo4swapE - _ZN39_INTERNAL_7eb3cb16_4_k_cu_eda30fb5_64904cuda3std3__45__cpo4cendE)
_ZN39_INTERNAL_7eb3cb16_4_k_cu_eda30fb5_64904cuda3std3__45__cpo4cendE:
	.zero		1
	.type		_ZN39_INTERNAL_7eb3cb16_4_k_cu_eda30fb5_64904cuda3std6ranges3__45__cpo4swapE,@object
	.size		_ZN39_INTERNAL_7eb3cb16_4_k_cu_eda30fb5_64904cuda3std6ranges3__45__cpo4swapE,(.L_10 - _ZN39_INTERNAL_7eb3cb16_4_k_cu_eda30fb5_64904cuda3std6ranges3__45__cpo4swapE)
_ZN39_INTERNAL_7eb3cb16_4_k_cu_eda30fb5_64904cuda3std6ranges3__45__cpo4swapE:
	.zero		1
.L_10:


//--------------------- .nv.constant0._ZN7cutlass13device_kernelINS_4gemm6kernel13GemmUniversalIN4cute5tupleIJiiiiEEENS1_10collective13CollectiveMmaINS1_35MainloopSm100TmaUmmaWarpSpecializedILi12ELi2ELi4ENS5_IJNS4_1CILi2EEENSA_ILi1EEESC_EEEEENS5_IJNSA_ILi64EEENSA_ILi176EEENSA_ILi32EEEEEENS_10bfloat16_tENS5_IJlSC_lEEESJ_SK_NS4_8TiledMMAINS4_8MMA_AtomIJNS4_20SM100_MMA_F16BF16_SSISJ_SJ_fLi64ELi176ELNS4_4UMMA5MajorE0ELSP_0ELNSO_7ScaleInE0ELSQ_0EEEEEENS4_6LayoutINS5_IJSC_SC_SC_EEENS5_IJNSA_ILi0EEESV_SV_EEEEENS5_IJNS4_10UnderscoreESY_SY_EEEEENS4_13SM90_TMA_LOADENS4_14ComposedLayoutINS4_7SwizzleILi2ELi4ELi3EEENS4_18smem_ptr_flag_bitsILi16EEENST_INS5_IJNSA_ILi8EEESH_EEENS5_IJSH_SC_EEEEEEEvNS4_8identityENS4_23SM90_TMA_LOAD_MULTICASTES1B_vS1C_EENS_8epilogue10collective18CollectiveEpilogueINS1F_23Sm100TmaWarpSpecializedILi2ELi1ELi88ELb1ELb0EEEJSI_NS5_IJNST_ISF_SC_EENST_ISG_SC_EEEEESJ_SK_SJ_SK_NS1F_6fusion15FusionCallbacksIS1J_NS1N_17LinearCombinationISJ_fSJ_fLNS_15FloatRoundStyleE2EEESI_S1M_JEEENS4_5SM1004TMEM4LOAD26SM100_TMEM_LOAD_16dp256b2xES11_NS12_INS13_ILi1ELi4ELi3EEES16_NST_INS5_IJS17_NSA_ILi16EEEEEENS5_IJS1Y_SC_EEEEEEENS4_17SM75_U32x4_LDSM_NENS4_14SM90_TMA_STOREES22_NS4_17SM90_U32x4_STSM_NENS4_39AutoVectorizingCopyWithAssumedAlignmentILi128EEEEEEvvEEEEvNT_6ParamsE --------------------------
	.section	.nv.constant0._ZN7cutlass13device_kernelINS_4gemm6kernel13GemmUniversalIN4cute5tupleIJiiiiEEENS1_10collective13CollectiveMmaINS1_35MainloopSm100TmaUmmaWarpSpecializedILi12ELi2ELi4ENS5_IJNS4_1CILi2EEENSA_ILi1EEESC_EEEEENS5_IJNSA_ILi64EEENSA_ILi176EEENSA_ILi32EEEEEENS_10bfloat16_tENS5_IJlSC_lEEESJ_SK_NS4_8TiledMMAINS4_8MMA_AtomIJNS4_20SM100_MMA_F16BF16_SSISJ_SJ_fLi64ELi176ELNS4_4UMMA5MajorE0ELSP_0ELNSO_7ScaleInE0ELSQ_0EEEEEENS4_6LayoutINS5_IJSC_SC_SC_EEENS5_IJNSA_ILi0EEESV_SV_EEEEENS5_IJNS4_10UnderscoreESY_SY_EEEEENS4_13SM90_TMA_LOADENS4_14ComposedLayoutINS4_7SwizzleILi2ELi4ELi3EEENS4_18smem_ptr_flag_bitsILi16EEENST_INS5_IJNSA_ILi8EEESH_EEENS5_IJSH_SC_EEEEEEEvNS4_8identityENS4_23SM90_TMA_LOAD_MULTICASTES1B_vS1C_EENS_8epilogue10collective18CollectiveEpilogueINS1F_23Sm100TmaWarpSpecializedILi2ELi1ELi88ELb1ELb0EEEJSI_NS5_IJNST_ISF_SC_EENST_ISG_SC_EEEEESJ_SK_SJ_SK_NS1F_6fusion15FusionCallbacksIS1J_NS1N_17LinearCombinationISJ_fSJ_fLNS_15FloatRoundStyleE2EEESI_S1M_JEEENS4_5SM1004TMEM4LOAD26SM100_TMEM_LOAD_16dp256b2xES11_NS12_INS13_ILi1ELi4ELi3EEES16_NST_INS5_IJS17_NSA_ILi16EEEEEENS5_IJS1Y_SC_EEEEEEENS4_17SM75_U32x4_LDSM_NENS4_14SM90_TMA_STOREES22_NS4_17SM90_U32x4_STSM_NENS4_39AutoVectorizingCopyWithAssumedAlignmentILi128EEEEEEvvEEEEvNT_6ParamsE,"a",@progbits
	.sectionflags	@""
	.align	4
.nv.constant0._ZN7cutlass13device_kernelINS_4gemm6kernel13GemmUniversalIN4cute5tupleIJiiiiEEENS1_10collective13CollectiveMmaINS1_35MainloopSm100TmaUmmaWarpSpecializedILi12ELi2ELi4ENS5_IJNS4_1CILi2EEENSA_ILi1EEESC_EEEEENS5_IJNSA_ILi64EEENSA_ILi176EEENSA_ILi32EEEEEENS_10bfloat16_tENS5_IJlSC_lEEESJ_SK_NS4_8TiledMMAINS4_8MMA_AtomIJNS4_20SM100_MMA_F16BF16_SSISJ_SJ_fLi64ELi176ELNS4_4UMMA5MajorE0ELSP_0ELNSO_7ScaleInE0ELSQ_0EEEEEENS4_6LayoutINS5_IJSC_SC_SC_EEENS5_IJNSA_ILi0EEESV_SV_EEEEENS5_IJNS4_10UnderscoreESY_SY_EEEEENS4_13SM90_TMA_LOADENS4_14ComposedLayoutINS4_7SwizzleILi2ELi4ELi3EEENS4_18smem_ptr_flag_bitsILi16EEENST_INS5_IJNSA_ILi8EEESH_EEENS5_IJSH_SC_EEEEEEEvNS4_8identityENS4_23SM90_TMA_LOAD_MULTICASTES1B_vS1C_EENS_8epilogue10collective18CollectiveEpilogueINS1F_23Sm100TmaWarpSpecializedILi2ELi1ELi88ELb1ELb0EEEJSI_NS5_IJNST_ISF_SC_EENST_ISG_SC_EEEEESJ_SK_SJ_SK_NS1F_6fusion15FusionCallbacksIS1J_NS1N_17LinearCombinationISJ_fSJ_fLNS_15FloatRoundStyleE2EEESI_S1M_JEEENS4_5SM1004TMEM4LOAD26SM100_TMEM_LOAD_16dp256b2xES11_NS12_INS13_ILi1ELi4ELi3EEES16_NST_INS5_IJS17_NSA_ILi16EEEEEENS5_IJS1Y_SC_EEEEEEENS4_17SM75_U32x4_LDSM_NENS4_14SM90_TMA_STOREES22_NS4_17SM90_U32x4_STSM_NENS4_39AutoVectorizingCopyWithAssumedAlignmentILi128EEEEEEvvEEEEvNT_6ParamsE:
	.zero		2944


//--------------------- SYMBOLS --------------------------

	.type		.nv.reservedSmem.offset0,@object
	.size		.nv.reservedSmem.offset0,0x4
	.type		.nv.reservedSmem.cap,@object
	.size		.nv.reservedSmem.cap,0x4
	.type		__assertfail,@function
